//
// Generated by NVIDIA NVVM Compiler
//
// Compiler Build ID: CL-36424714
// Cuda compilation tools, release 13.0, V13.0.88
// Based on NVVM 20.0.0
//

.version 9.0
.target sm_100
.address_size 64

	// .globl	_Z18matrix_add_rowwisePiS_S_i

.visible .entry _Z18matrix_add_rowwisePiS_S_i(
	.param .u64 .ptr .align 1 _Z18matrix_add_rowwisePiS_S_i_param_0,
	.param .u64 .ptr .align 1 _Z18matrix_add_rowwisePiS_S_i_param_1,
	.param .u64 .ptr .align 1 _Z18matrix_add_rowwisePiS_S_i_param_2,
	.param .u32 _Z18matrix_add_rowwisePiS_S_i_param_3
)
{
	.reg .pred 	%p<10>;
	.reg .b32 	%r<124>;
	.reg .b64 	%rd<26>;

	ld.param.u64 	%rd7, [_Z18matrix_add_rowwisePiS_S_i_param_0];
	ld.param.u64 	%rd8, [_Z18matrix_add_rowwisePiS_S_i_param_1];
	ld.param.u64 	%rd9, [_Z18matrix_add_rowwisePiS_S_i_param_2];
	ld.param.u32 	%r22, [_Z18matrix_add_rowwisePiS_S_i_param_3];
	cvta.to.global.u64 	%rd1, %rd9;
	cvta.to.global.u64 	%rd2, %rd8;
	cvta.to.global.u64 	%rd3, %rd7;
	setp.lt.s32 	%p1, %r22, 1;
	@%p1 bra 	$L__BB0_13;
	mov.u32 	%r24, %tid.x;
	mov.u32 	%r25, %ntid.x;
	mov.u32 	%r26, %ctaid.x;
	mad.lo.s32 	%r27, %r26, %r25, %r24;
	mul.lo.s32 	%r1, %r22, %r27;
	and.b32  	%r2, %r22, 15;
	setp.lt.u32 	%p2, %r22, 16;
	mov.b32 	%r120, 0;
	@%p2 bra 	$L__BB0_4;
	and.b32  	%r120, %r22, 2147483632;
	neg.s32 	%r118, %r120;
	add.s64 	%rd4, %rd3, 32;
	add.s64 	%rd5, %rd2, 32;
	add.s64 	%rd6, %rd1, 32;
	mov.u32 	%r117, %r1;
$L__BB0_3:
	.pragma "nounroll";
	mul.wide.s32 	%rd10, %r117, 4;
	add.s64 	%rd11, %rd4, %rd10;
	add.s64 	%rd12, %rd5, %rd10;
	add.s64 	%rd13, %rd6, %rd10;
	ld.global.u32 	%r28, [%rd11+-32];
	ld.global.u32 	%r29, [%rd12+-32];
	add.s32 	%r30, %r29, %r28;
	st.global.u32 	[%rd13+-32], %r30;
	ld.global.u32 	%r31, [%rd11+-28];
	ld.global.u32 	%r32, [%rd12+-28];
	add.s32 	%r33, %r32, %r31;
	st.global.u32 	[%rd13+-28], %r33;
	ld.global.u32 	%r34, [%rd11+-24];
	ld.global.u32 	%r35, [%rd12+-24];
	add.s32 	%r36, %r35, %r34;
	st.global.u32 	[%rd13+-24], %r36;
	ld.global.u32 	%r37, [%rd11+-20];
	ld.global.u32 	%r38, [%rd12+-20];
	add.s32 	%r39, %r38, %r37;
	st.global.u32 	[%rd13+-20], %r39;
	ld.global.u32 	%r40, [%rd11+-16];
	ld.global.u32 	%r41, [%rd12+-16];
	add.s32 	%r42, %r41, %r40;
	st.global.u32 	[%rd13+-16], %r42;
	ld.global.u32 	%r43, [%rd11+-12];
	ld.global.u32 	%r44, [%rd12+-12];
	add.s32 	%r45, %r44, %r43;
	st.global.u32 	[%rd13+-12], %r45;
	ld.global.u32 	%r46, [%rd11+-8];
	ld.global.u32 	%r47, [%rd12+-8];
	add.s32 	%r48, %r47, %r46;
	st.global.u32 	[%rd13+-8], %r48;
	ld.global.u32 	%r49, [%rd11+-4];
	ld.global.u32 	%r50, [%rd12+-4];
	add.s32 	%r51, %r50, %r49;
	st.global.u32 	[%rd13+-4], %r51;
	ld.global.u32 	%r52, [%rd11];
	ld.global.u32 	%r53, [%rd12];
	add.s32 	%r54, %r53, %r52;
	st.global.u32 	[%rd13], %r54;
	ld.global.u32 	%r55, [%rd11+4];
	ld.global.u32 	%r56, [%rd12+4];
	add.s32 	%r57, %r56, %r55;
	st.global.u32 	[%rd13+4], %r57;
	ld.global.u32 	%r58, [%rd11+8];
	ld.global.u32 	%r59, [%rd12+8];
	add.s32 	%r60, %r59, %r58;
	st.global.u32 	[%rd13+8], %r60;
	ld.global.u32 	%r61, [%rd11+12];
	ld.global.u32 	%r62, [%rd12+12];
	add.s32 	%r63, %r62, %r61;
	st.global.u32 	[%rd13+12], %r63;
	ld.global.u32 	%r64, [%rd11+16];
	ld.global.u32 	%r65, [%rd12+16];
	add.s32 	%r66, %r65, %r64;
	st.global.u32 	[%rd13+16], %r66;
	ld.global.u32 	%r67, [%rd11+20];
	ld.global.u32 	%r68, [%rd12+20];
	add.s32 	%r69, %r68, %r67;
	st.global.u32 	[%rd13+20], %r69;
	ld.global.u32 	%r70, [%rd11+24];
	ld.global.u32 	%r71, [%rd12+24];
	add.s32 	%r72, %r71, %r70;
	st.global.u32 	[%rd13+24], %r72;
	ld.global.u32 	%r73, [%rd11+28];
	ld.global.u32 	%r74, [%rd12+28];
	add.s32 	%r75, %r74, %r73;
	st.global.u32 	[%rd13+28], %r75;
	add.s32 	%r118, %r118, 16;
	add.s32 	%r117, %r117, 16;
	setp.ne.s32 	%p3, %r118, 0;
	@%p3 bra 	$L__BB0_3;
$L__BB0_4:
	setp.eq.s32 	%p4, %r2, 0;
	@%p4 bra 	$L__BB0_13;
	and.b32  	%r10, %r22, 7;
	setp.lt.u32 	%p5, %r2, 8;
	@%p5 bra 	$L__BB0_7;
	add.s32 	%r76, %r120, %r1;
	mul.wide.s32 	%rd14, %r76, 4;
	add.s64 	%rd15, %rd3, %rd14;
	ld.global.u32 	%r77, [%rd15];
	add.s64 	%rd16, %rd2, %rd14;
	ld.global.u32 	%r78, [%rd16];
	add.s32 	%r79, %r78, %r77;
	add.s64 	%rd17, %rd1, %rd14;
	st.global.u32 	[%rd17], %r79;
	ld.global.u32 	%r80, [%rd15+4];
	ld.global.u32 	%r81, [%rd16+4];
	add.s32 	%r82, %r81, %r80;
	st.global.u32 	[%rd17+4], %r82;
	ld.global.u32 	%r83, [%rd15+8];
	ld.global.u32 	%r84, [%rd16+8];
	add.s32 	%r85, %r84, %r83;
	st.global.u32 	[%rd17+8], %r85;
	ld.global.u32 	%r86, [%rd15+12];
	ld.global.u32 	%r87, [%rd16+12];
	add.s32 	%r88, %r87, %r86;
	st.global.u32 	[%rd17+12], %r88;
	ld.global.u32 	%r89, [%rd15+16];
	ld.global.u32 	%r90, [%rd16+16];
	add.s32 	%r91, %r90, %r89;
	st.global.u32 	[%rd17+16], %r91;
	ld.global.u32 	%r92, [%rd15+20];
	ld.global.u32 	%r93, [%rd16+20];
	add.s32 	%r94, %r93, %r92;
	st.global.u32 	[%rd17+20], %r94;
	ld.global.u32 	%r95, [%rd15+24];
	ld.global.u32 	%r96, [%rd16+24];
	add.s32 	%r97, %r96, %r95;
	st.global.u32 	[%rd17+24], %r97;
	ld.global.u32 	%r98, [%rd15+28];
	ld.global.u32 	%r99, [%rd16+28];
	add.s32 	%r100, %r99, %r98;
	st.global.u32 	[%rd17+28], %r100;
	add.s32 	%r120, %r120, 8;
$L__BB0_7:
	setp.eq.s32 	%p6, %r10, 0;
	@%p6 bra 	$L__BB0_13;
	and.b32  	%r13, %r22, 3;
	setp.lt.u32 	%p7, %r10, 4;
	@%p7 bra 	$L__BB0_10;
	add.s32 	%r101, %r120, %r1;
	mul.wide.s32 	%rd18, %r101, 4;
	add.s64 	%rd19, %rd3, %rd18;
	ld.global.u32 	%r102, [%rd19];
	add.s64 	%rd20, %rd2, %rd18;
	ld.global.u32 	%r103, [%rd20];
	add.s32 	%r104, %r103, %r102;
	add.s64 	%rd21, %rd1, %rd18;
	st.global.u32 	[%rd21], %r104;
	ld.global.u32 	%r105, [%rd19+4];
	ld.global.u32 	%r106, [%rd20+4];
	add.s32 	%r107, %r106, %r105;
	st.global.u32 	[%rd21+4], %r107;
	ld.global.u32 	%r108, [%rd19+8];
	ld.global.u32 	%r109, [%rd20+8];
	add.s32 	%r110, %r109, %r108;
	st.global.u32 	[%rd21+8], %r110;
	ld.global.u32 	%r111, [%rd19+12];
	ld.global.u32 	%r112, [%rd20+12];
	add.s32 	%r113, %r112, %r111;
	st.global.u32 	[%rd21+12], %r113;
	add.s32 	%r120, %r120, 4;
$L__BB0_10:
	setp.eq.s32 	%p8, %r13, 0;
	@%p8 bra 	$L__BB0_13;
	add.s32 	%r123, %r120, %r1;
	neg.s32 	%r122, %r13;
$L__BB0_12:
	.pragma "nounroll";
	mul.wide.s32 	%rd22, %r123, 4;
	add.s64 	%rd23, %rd1, %rd22;
	add.s64 	%rd24, %rd2, %rd22;
	add.s64 	%rd25, %rd3, %rd22;
	ld.global.u32 	%r114, [%rd25];
	ld.global.u32 	%r115, [%rd24];
	add.s32 	%r116, %r115, %r114;
	st.global.u32 	[%rd23], %r116;
	add.s32 	%r123, %r123, 1;
	add.s32 	%r122, %r122, 1;
	setp.ne.s32 	%p9, %r122, 0;
	@%p9 bra 	$L__BB0_12;
$L__BB0_13:
	ret;

}
	// .globl	_Z18matrix_add_colwisePiS_S_i
.visible .entry _Z18matrix_add_colwisePiS_S_i(
	.param .u64 .ptr .align 1 _Z18matrix_add_colwisePiS_S_i_param_0,
	.param .u64 .ptr .align 1 _Z18matrix_add_colwisePiS_S_i_param_1,
	.param .u64 .ptr .align 1 _Z18matrix_add_colwisePiS_S_i_param_2,
	.param .u32 _Z18matrix_add_colwisePiS_S_i_param_3
)
{
	.reg .pred 	%p<10>;
	.reg .b32 	%r<191>;
	.reg .b64 	%rd<131>;

	ld.param.u64 	%rd11, [_Z18matrix_add_colwisePiS_S_i_param_0];
	ld.param.u64 	%rd12, [_Z18matrix_add_colwisePiS_S_i_param_1];
	ld.param.u64 	%rd13, [_Z18matrix_add_colwisePiS_S_i_param_2];
	ld.param.u32 	%r63, [_Z18matrix_add_colwisePiS_S_i_param_3];
	cvta.to.global.u64 	%rd1, %rd13;
	cvta.to.global.u64 	%rd2, %rd12;
	cvta.to.global.u64 	%rd3, %rd11;
	mov.u32 	%r1, %ntid.x;
	setp.lt.s32 	%p1, %r63, 1;
	@%p1 bra 	$L__BB1_13;
	setp.lt.u32 	%p2, %r63, 16;
	mov.b32 	%r188, 0;
	@%p2 bra 	$L__BB1_4;
	and.b32  	%r65, %r63, 2147483632;
	neg.s32 	%r186, %r65;
	mov.u32 	%r66, %tid.x;
	add.s32 	%r185, %r66, %r1;
	shl.b32 	%r67, %r1, 1;
	add.s32 	%r184, %r66, %r67;
	mad.lo.s32 	%r183, %r1, 3, %r66;
	shl.b32 	%r68, %r1, 2;
	add.s32 	%r182, %r66, %r68;
	mad.lo.s32 	%r181, %r1, 5, %r66;
	mad.lo.s32 	%r180, %r1, 6, %r66;
	mad.lo.s32 	%r179, %r1, 7, %r66;
	shl.b32 	%r69, %r1, 3;
	add.s32 	%r178, %r66, %r69;
	mad.lo.s32 	%r177, %r1, 9, %r66;
	mad.lo.s32 	%r176, %r1, 10, %r66;
	mad.lo.s32 	%r175, %r1, 11, %r66;
	mad.lo.s32 	%r174, %r1, 12, %r66;
	mad.lo.s32 	%r173, %r1, 13, %r66;
	mad.lo.s32 	%r172, %r1, 14, %r66;
	mad.lo.s32 	%r171, %r1, 15, %r66;
	mul.wide.u32 	%rd129, %r66, 4;
	mul.wide.u32 	%rd77, %r1, 64;
$L__BB1_3:
	.pragma "nounroll";
	and.b32  	%r188, %r63, 2147483632;
	add.s64 	%rd14, %rd3, %rd129;
	ld.global.u32 	%r70, [%rd14];
	add.s64 	%rd15, %rd2, %rd129;
	ld.global.u32 	%r71, [%rd15];
	add.s32 	%r72, %r71, %r70;
	add.s64 	%rd16, %rd1, %rd129;
	st.global.u32 	[%rd16], %r72;
	mul.wide.u32 	%rd17, %r185, 4;
	add.s64 	%rd18, %rd3, %rd17;
	ld.global.u32 	%r73, [%rd18];
	add.s64 	%rd19, %rd2, %rd17;
	ld.global.u32 	%r74, [%rd19];
	add.s32 	%r75, %r74, %r73;
	add.s64 	%rd20, %rd1, %rd17;
	st.global.u32 	[%rd20], %r75;
	mul.wide.u32 	%rd21, %r184, 4;
	add.s64 	%rd22, %rd3, %rd21;
	ld.global.u32 	%r76, [%rd22];
	add.s64 	%rd23, %rd2, %rd21;
	ld.global.u32 	%r77, [%rd23];
	add.s32 	%r78, %r77, %r76;
	add.s64 	%rd24, %rd1, %rd21;
	st.global.u32 	[%rd24], %r78;
	mul.wide.u32 	%rd25, %r183, 4;
	add.s64 	%rd26, %rd3, %rd25;
	ld.global.u32 	%r79, [%rd26];
	add.s64 	%rd27, %rd2, %rd25;
	ld.global.u32 	%r80, [%rd27];
	add.s32 	%r81, %r80, %r79;
	add.s64 	%rd28, %rd1, %rd25;
	st.global.u32 	[%rd28], %r81;
	mul.wide.u32 	%rd29, %r182, 4;
	add.s64 	%rd30, %rd3, %rd29;
	ld.global.u32 	%r82, [%rd30];
	add.s64 	%rd31, %rd2, %rd29;
	ld.global.u32 	%r83, [%rd31];
	add.s32 	%r84, %r83, %r82;
	add.s64 	%rd32, %rd1, %rd29;
	st.global.u32 	[%rd32], %r84;
	mul.wide.u32 	%rd33, %r181, 4;
	add.s64 	%rd34, %rd3, %rd33;
	ld.global.u32 	%r85, [%rd34];
	add.s64 	%rd35, %rd2, %rd33;
	ld.global.u32 	%r86, [%rd35];
	add.s32 	%r87, %r86, %r85;
	add.s64 	%rd36, %rd1, %rd33;
	st.global.u32 	[%rd36], %r87;
	mul.wide.u32 	%rd37, %r180, 4;
	add.s64 	%rd38, %rd3, %rd37;
	ld.global.u32 	%r88, [%rd38];
	add.s64 	%rd39, %rd2, %rd37;
	ld.global.u32 	%r89, [%rd39];
	add.s32 	%r90, %r89, %r88;
	add.s64 	%rd40, %rd1, %rd37;
	st.global.u32 	[%rd40], %r90;
	mul.wide.u32 	%rd41, %r179, 4;
	add.s64 	%rd42, %rd3, %rd41;
	ld.global.u32 	%r91, [%rd42];
	add.s64 	%rd43, %rd2, %rd41;
	ld.global.u32 	%r92, [%rd43];
	add.s32 	%r93, %r92, %r91;
	add.s64 	%rd44, %rd1, %rd41;
	st.global.u32 	[%rd44], %r93;
	mul.wide.u32 	%rd45, %r178, 4;
	add.s64 	%rd46, %rd3, %rd45;
	ld.global.u32 	%r94, [%rd46];
	add.s64 	%rd47, %rd2, %rd45;
	ld.global.u32 	%r95, [%rd47];
	add.s32 	%r96, %r95, %r94;
	add.s64 	%rd48, %rd1, %rd45;
	st.global.u32 	[%rd48], %r96;
	mul.wide.u32 	%rd49, %r177, 4;
	add.s64 	%rd50, %rd3, %rd49;
	ld.global.u32 	%r97, [%rd50];
	add.s64 	%rd51, %rd2, %rd49;
	ld.global.u32 	%r98, [%rd51];
	add.s32 	%r99, %r98, %r97;
	add.s64 	%rd52, %rd1, %rd49;
	st.global.u32 	[%rd52], %r99;
	mul.wide.u32 	%rd53, %r176, 4;
	add.s64 	%rd54, %rd3, %rd53;
	ld.global.u32 	%r100, [%rd54];
	add.s64 	%rd55, %rd2, %rd53;
	ld.global.u32 	%r101, [%rd55];
	add.s32 	%r102, %r101, %r100;
	add.s64 	%rd56, %rd1, %rd53;
	st.global.u32 	[%rd56], %r102;
	mul.wide.u32 	%rd57, %r175, 4;
	add.s64 	%rd58, %rd3, %rd57;
	ld.global.u32 	%r103, [%rd58];
	add.s64 	%rd59, %rd2, %rd57;
	ld.global.u32 	%r104, [%rd59];
	add.s32 	%r105, %r104, %r103;
	add.s64 	%rd60, %rd1, %rd57;
	st.global.u32 	[%rd60], %r105;
	mul.wide.u32 	%rd61, %r174, 4;
	add.s64 	%rd62, %rd3, %rd61;
	ld.global.u32 	%r106, [%rd62];
	add.s64 	%rd63, %rd2, %rd61;
	ld.global.u32 	%r107, [%rd63];
	add.s32 	%r108, %r107, %r106;
	add.s64 	%rd64, %rd1, %rd61;
	st.global.u32 	[%rd64], %r108;
	mul.wide.u32 	%rd65, %r173, 4;
	add.s64 	%rd66, %rd3, %rd65;
	ld.global.u32 	%r109, [%rd66];
	add.s64 	%rd67, %rd2, %rd65;
	ld.global.u32 	%r110, [%rd67];
	add.s32 	%r111, %r110, %r109;
	add.s64 	%rd68, %rd1, %rd65;
	st.global.u32 	[%rd68], %r111;
	mul.wide.u32 	%rd69, %r172, 4;
	add.s64 	%rd70, %rd3, %rd69;
	ld.global.u32 	%r112, [%rd70];
	add.s64 	%rd71, %rd2, %rd69;
	ld.global.u32 	%r113, [%rd71];
	add.s32 	%r114, %r113, %r112;
	add.s64 	%rd72, %rd1, %rd69;
	st.global.u32 	[%rd72], %r114;
	mul.wide.u32 	%rd73, %r171, 4;
	add.s64 	%rd74, %rd3, %rd73;
	ld.global.u32 	%r115, [%rd74];
	add.s64 	%rd75, %rd2, %rd73;
	ld.global.u32 	%r116, [%rd75];
	add.s32 	%r117, %r116, %r115;
	add.s64 	%rd76, %rd1, %rd73;
	st.global.u32 	[%rd76], %r117;
	add.s32 	%r186, %r186, 16;
	shl.b32 	%r118, %r1, 4;
	add.s32 	%r185, %r185, %r118;
	add.s32 	%r184, %r184, %r118;
	add.s32 	%r183, %r183, %r118;
	add.s32 	%r182, %r182, %r118;
	add.s32 	%r181, %r181, %r118;
	add.s32 	%r180, %r180, %r118;
	add.s32 	%r179, %r179, %r118;
	add.s32 	%r178, %r178, %r118;
	add.s32 	%r177, %r177, %r118;
	add.s32 	%r176, %r176, %r118;
	add.s32 	%r175, %r175, %r118;
	add.s32 	%r174, %r174, %r118;
	add.s32 	%r173, %r173, %r118;
	add.s32 	%r172, %r172, %r118;
	add.s32 	%r171, %r171, %r118;
	add.s64 	%rd129, %rd129, %rd77;
	setp.ne.s32 	%p3, %r186, 0;
	@%p3 bra 	$L__BB1_3;
$L__BB1_4:
	and.b32  	%r52, %r63, 15;
	setp.eq.s32 	%p4, %r52, 0;
	@%p4 bra 	$L__BB1_13;
	mov.u32 	%r53, %tid.x;
	and.b32  	%r54, %r63, 7;
	setp.lt.u32 	%p5, %r52, 8;
	@%p5 bra 	$L__BB1_7;
	mad.lo.s32 	%r119, %r188, %r1, %r53;
	mul.wide.u32 	%rd78, %r119, 4;
	add.s64 	%rd79, %rd3, %rd78;
	ld.global.u32 	%r120, [%rd79];
	add.s64 	%rd80, %rd2, %rd78;
	ld.global.u32 	%r121, [%rd80];
	add.s32 	%r122, %r121, %r120;
	add.s64 	%rd81, %rd1, %rd78;
	st.global.u32 	[%rd81], %r122;
	add.s32 	%r123, %r119, %r1;
	mul.wide.u32 	%rd82, %r123, 4;
	add.s64 	%rd83, %rd3, %rd82;
	ld.global.u32 	%r124, [%rd83];
	add.s64 	%rd84, %rd2, %rd82;
	ld.global.u32 	%r125, [%rd84];
	add.s32 	%r126, %r125, %r124;
	add.s64 	%rd85, %rd1, %rd82;
	st.global.u32 	[%rd85], %r126;
	add.s32 	%r127, %r123, %r1;
	mul.wide.u32 	%rd86, %r127, 4;
	add.s64 	%rd87, %rd3, %rd86;
	ld.global.u32 	%r128, [%rd87];
	add.s64 	%rd88, %rd2, %rd86;
	ld.global.u32 	%r129, [%rd88];
	add.s32 	%r130, %r129, %r128;
	add.s64 	%rd89, %rd1, %rd86;
	st.global.u32 	[%rd89], %r130;
	add.s32 	%r131, %r127, %r1;
	mul.wide.u32 	%rd90, %r131, 4;
	add.s64 	%rd91, %rd3, %rd90;
	ld.global.u32 	%r132, [%rd91];
	add.s64 	%rd92, %rd2, %rd90;
	ld.global.u32 	%r133, [%rd92];
	add.s32 	%r134, %r133, %r132;
	add.s64 	%rd93, %rd1, %rd90;
	st.global.u32 	[%rd93], %r134;
	add.s32 	%r135, %r131, %r1;
	mul.wide.u32 	%rd94, %r135, 4;
	add.s64 	%rd95, %rd3, %rd94;
	ld.global.u32 	%r136, [%rd95];
	add.s64 	%rd96, %rd2, %rd94;
	ld.global.u32 	%r137, [%rd96];
	add.s32 	%r138, %r137, %r136;
	add.s64 	%rd97, %rd1, %rd94;
	st.global.u32 	[%rd97], %r138;
	add.s32 	%r139, %r135, %r1;
	mul.wide.u32 	%rd98, %r139, 4;
	add.s64 	%rd99, %rd3, %rd98;
	ld.global.u32 	%r140, [%rd99];
	add.s64 	%rd100, %rd2, %rd98;
	ld.global.u32 	%r141, [%rd100];
	add.s32 	%r142, %r141, %r140;
	add.s64 	%rd101, %rd1, %rd98;
	st.global.u32 	[%rd101], %r142;
	add.s32 	%r143, %r139, %r1;
	mul.wide.u32 	%rd102, %r143, 4;
	add.s64 	%rd103, %rd3, %rd102;
	ld.global.u32 	%r144, [%rd103];
	add.s64 	%rd104, %rd2, %rd102;
	ld.global.u32 	%r145, [%rd104];
	add.s32 	%r146, %r145, %r144;
	add.s64 	%rd105, %rd1, %rd102;
	st.global.u32 	[%rd105], %r146;
	add.s32 	%r147, %r143, %r1;
	mul.wide.u32 	%rd106, %r147, 4;
	add.s64 	%rd107, %rd3, %rd106;
	ld.global.u32 	%r148, [%rd107];
	add.s64 	%rd108, %rd2, %rd106;
	ld.global.u32 	%r149, [%rd108];
	add.s32 	%r150, %r149, %r148;
	add.s64 	%rd109, %rd1, %rd106;
	st.global.u32 	[%rd109], %r150;
	add.s32 	%r188, %r188, 8;
$L__BB1_7:
	setp.eq.s32 	%p6, %r54, 0;
	@%p6 bra 	$L__BB1_13;
	and.b32  	%r57, %r63, 3;
	setp.lt.u32 	%p7, %r54, 4;
	@%p7 bra 	$L__BB1_10;
	mad.lo.s32 	%r151, %r188, %r1, %r53;
	mul.wide.u32 	%rd110, %r151, 4;
	add.s64 	%rd111, %rd3, %rd110;
	ld.global.u32 	%r152, [%rd111];
	add.s64 	%rd112, %rd2, %rd110;
	ld.global.u32 	%r153, [%rd112];
	add.s32 	%r154, %r153, %r152;
	add.s64 	%rd113, %rd1, %rd110;
	st.global.u32 	[%rd113], %r154;
	add.s32 	%r155, %r151, %r1;
	mul.wide.u32 	%rd114, %r155, 4;
	add.s64 	%rd115, %rd3, %rd114;
	ld.global.u32 	%r156, [%rd115];
	add.s64 	%rd116, %rd2, %rd114;
	ld.global.u32 	%r157, [%rd116];
	add.s32 	%r158, %r157, %r156;
	add.s64 	%rd117, %rd1, %rd114;
	st.global.u32 	[%rd117], %r158;
	add.s32 	%r159, %r155, %r1;
	mul.wide.u32 	%rd118, %r159, 4;
	add.s64 	%rd119, %rd3, %rd118;
	ld.global.u32 	%r160, [%rd119];
	add.s64 	%rd120, %rd2, %rd118;
	ld.global.u32 	%r161, [%rd120];
	add.s32 	%r162, %r161, %r160;
	add.s64 	%rd121, %rd1, %rd118;
	st.global.u32 	[%rd121], %r162;
	add.s32 	%r163, %r159, %r1;
	mul.wide.u32 	%rd122, %r163, 4;
	add.s64 	%rd123, %rd3, %rd122;
	ld.global.u32 	%r164, [%rd123];
	add.s64 	%rd124, %rd2, %rd122;
	ld.global.u32 	%r165, [%rd124];
	add.s32 	%r166, %r165, %r164;
	add.s64 	%rd125, %rd1, %rd122;
	st.global.u32 	[%rd125], %r166;
	add.s32 	%r188, %r188, 4;
$L__BB1_10:
	setp.eq.s32 	%p8, %r57, 0;
	@%p8 bra 	$L__BB1_13;
	mad.lo.s32 	%r167, %r1, %r188, %r53;
	mul.wide.u32 	%rd130, %r167, 4;
	mul.wide.u32 	%rd8, %r1, 4;
	neg.s32 	%r190, %r57;
$L__BB1_12:
	.pragma "nounroll";
	add.s64 	%rd126, %rd3, %rd130;
	ld.global.u32 	%r168, [%rd126];
	add.s64 	%rd127, %rd2, %rd130;
	ld.global.u32 	%r169, [%rd127];
	add.s32 	%r170, %r169, %r168;
	add.s64 	%rd128, %rd1, %rd130;
	st.global.u32 	[%rd128], %r170;
	add.s64 	%rd130, %rd130, %rd8;
	add.s32 	%r190, %r190, 1;
	setp.ne.s32 	%p9, %r190, 0;
	@%p9 bra 	$L__BB1_12;
$L__BB1_13:
	ret;

}
	// .globl	_Z22matrix_add_elementwisePiS_S_
.visible .entry _Z22matrix_add_elementwisePiS_S_(
	.param .u64 .ptr .align 1 _Z22matrix_add_elementwisePiS_S__param_0,
	.param .u64 .ptr .align 1 _Z22matrix_add_elementwisePiS_S__param_1,
	.param .u64 .ptr .align 1 _Z22matrix_add_elementwisePiS_S__param_2
)
{
	.reg .b32 	%r<5>;
	.reg .b64 	%rd<11>;

	ld.param.u64 	%rd1, [_Z22matrix_add_elementwisePiS_S__param_0];
	ld.param.u64 	%rd2, [_Z22matrix_add_elementwisePiS_S__param_1];
	ld.param.u64 	%rd3, [_Z22matrix_add_elementwisePiS_S__param_2];
	cvta.to.global.u64 	%rd4, %rd3;
	cvta.to.global.u64 	%rd5, %rd2;
	cvta.to.global.u64 	%rd6, %rd1;
	mov.u32 	%r1, %tid.x;
	mul.wide.u32 	%rd7, %r1, 4;
	add.s64 	%rd8, %rd6, %rd7;
	ld.global.u32 	%r2, [%rd8];
	add.s64 	%rd9, %rd5, %rd7;
	ld.global.u32 	%r3, [%rd9];
	add.s32 	%r4, %r3, %r2;
	add.s64 	%rd10, %rd4, %rd7;
	st.global.u32 	[%rd10], %r4;
	ret;

}


// ===== COMPILED SASS (sm_100) =====

	.target	sm_100

	.elftype	@"ET_EXEC"


//--------------------- .note.nv.tkinfo           --------------------------
	.section	.note.nv.tkinfo,"",@"SHT_NOTE"
	.sectionflags	@"SHF_NOTE_NV_TKINFO"
	.tkinfo
        /*0018*/ 	.word	0x00000002
        /*0030*/ 	.string	""
        /*0030*/ 	.string	"ptxas"
        /*0030*/ 	.string	"Cuda compilation tools, release 13.0, V13.0.88"
        /*0030*/ 	.string	"Build cuda_13.0.r13.0/compiler.36424714_0"
        /*0030*/ 	.string	"-arch sm_100 -m 64 "



//--------------------- .note.nv.cuinfo           --------------------------
	.section	.note.nv.cuinfo,"",@"SHT_NOTE"
	.sectionflags	@"SHF_NOTE_NV_CUINFO"
        /*0018*/ 	.short	0x0002
        /*001a*/ 	.short	0x0064
        /*001c*/ 	.short	0x0082
	.zero		2


//--------------------- .nv.info                  --------------------------
	.section	.nv.info,"",@"SHT_CUDA_INFO"
	.align	4


	//----- nvinfo : EIATTR_REGCOUNT
	.align		4
        /*0000*/ 	.byte	0x04, 0x2f
        /*0002*/ 	.short	(.L_1 - .L_0)
	.align		4
.L_0:
        /*0004*/ 	.word	index@(_Z18matrix_add_rowwisePiS_S_i)
        /*0008*/ 	.word	0x00000016


	//----- nvinfo : EIATTR_FRAME_SIZE
	.align		4
.L_1:
        /*000c*/ 	.byte	0x04, 0x11
        /*000e*/ 	.short	(.L_3 - .L_2)
	.align		4
.L_2:
        /*0010*/ 	.word	index@(_Z18matrix_add_rowwisePiS_S_i)
        /*0014*/ 	.word	0x00000000


	//----- nvinfo : EIATTR_REGCOUNT
	.align		4
.L_3:
        /*0018*/ 	.byte	0x04, 0x2f
        /*001a*/ 	.short	(.L_5 - .L_4)
	.align		4
.L_4:
        /*001c*/ 	.word	index@(_Z18matrix_add_colwisePiS_S_i)
        /*0020*/ 	.word	0x00000020


	//----- nvinfo : EIATTR_FRAME_SIZE
	.align		4
.L_5:
        /*0024*/ 	.byte	0x04, 0x11
        /*0026*/ 	.short	(.L_7 - .L_6)
	.align		4
.L_6:
        /*0028*/ 	.word	index@(_Z18matrix_add_colwisePiS_S_i)
        /*002c*/ 	.word	0x00000000


	//----- nvinfo : EIATTR_REGCOUNT
	.align		4
.L_7:
        /*0030*/ 	.byte	0x04, 0x2f
        /*0032*/ 	.short	(.L_9 - .L_8)
	.align		4
.L_8:
        /*0034*/ 	.word	index@(_Z22matrix_add_elementwisePiS_S_)
        /*0038*/ 	.word	0x0000000c


	//----- nvinfo : EIATTR_FRAME_SIZE
	.align		4
.L_9:
        /*003c*/ 	.byte	0x04, 0x11
        /*003e*/ 	.short	(.L_11 - .L_10)
	.align		4
.L_10:
        /*0040*/ 	.word	index@(_Z22matrix_add_elementwisePiS_S_)
        /*0044*/ 	.word	0x00000000


	//----- nvinfo : EIATTR_MIN_STACK_SIZE
	.align		4
.L_11:
        /*0048*/ 	.byte	0x04, 0x12
        /*004a*/ 	.short	(.L_13 - .L_12)
	.align		4
.L_12:
        /*004c*/ 	.word	index@(_Z22matrix_add_elementwisePiS_S_)
        /*0050*/ 	.word	0x00000000


	//----- nvinfo : EIATTR_MIN_STACK_SIZE
	.align		4
.L_13:
        /*0054*/ 	.byte	0x04, 0x12
        /*0056*/ 	.short	(.L_15 - .L_14)
	.align		4
.L_14:
        /*0058*/ 	.word	index@(_Z18matrix_add_colwisePiS_S_i)
        /*005c*/ 	.word	0x00000000


	//----- nvinfo : EIATTR_MIN_STACK_SIZE
	.align		4
.L_15:
        /*0060*/ 	.byte	0x04, 0x12
        /*0062*/ 	.short	(.L_17 - .L_16)
	.align		4
.L_16:
        /*0064*/ 	.word	index@(_Z18matrix_add_rowwisePiS_S_i)
        /*0068*/ 	.word	0x00000000
.L_17:


//--------------------- .nv.compat                --------------------------
	.section	.nv.compat,"",@"SHT_CUDA_COMPAT_INFO"
	.align	4
        /*0000*/ 	.byte	0x02, 0x09, 0x00, 0x00, 0x02, 0x02, 0x01, 0x00, 0x02, 0x05, 0x05, 0x00, 0x03, 0x07, 0x01, 0x01
        /*0010*/ 	.byte	0x02, 0x03, 0x00, 0x00, 0x02, 0x06, 0x01, 0x00, 0x04, 0x0b, 0x08, 0x00, 0x09, 0x00, 0x00, 0x00
        /*0020*/ 	.byte	0x00, 0x00, 0x00, 0x00


//--------------------- .nv.info._Z22matrix_add_elementwisePiS_S_ --------------------------
	.section	.nv.info._Z22matrix_add_elementwisePiS_S_,"",@"SHT_CUDA_INFO"
	.sectionflags	@""
	.align	4


	//----- nvinfo : EIATTR_CUDA_API_VERSION
	.align		4
        /*0000*/ 	.byte	0x04, 0x37
        /*0002*/ 	.short	(.L_19 - .L_18)
.L_18:
        /*0004*/ 	.word	0x00000082


	//----- nvinfo : EIATTR_KPARAM_INFO
	.align		4
.L_19:
        /*0008*/ 	.byte	0x04, 0x17
        /*000a*/ 	.short	(.L_21 - .L_20)
.L_20:
        /*000c*/ 	.word	0x00000000
        /*0010*/ 	.short	0x0002
        /*0012*/ 	.short	0x0010
        /*0014*/ 	.byte	0x00, 0xf5, 0x21, 0x00


	//----- nvinfo : EIATTR_KPARAM_INFO
	.align		4
.L_21:
        /*0018*/ 	.byte	0x04, 0x17
        /*001a*/ 	.short	(.L_23 - .L_22)
.L_22:
        /*001c*/ 	.word	0x00000000
        /*0020*/ 	.short	0x0001
        /*0022*/ 	.short	0x0008
        /*0024*/ 	.byte	0x00, 0xf5, 0x21, 0x00


	//----- nvinfo : EIATTR_KPARAM_INFO
	.align		4
.L_23:
        /*0028*/ 	.byte	0x04, 0x17
        /*002a*/ 	.short	(.L_25 - .L_24)
.L_24:
        /*002c*/ 	.word	0x00000000
        /*0030*/ 	.short	0x0000
        /*0032*/ 	.short	0x0000
        /*0034*/ 	.byte	0x00, 0xf5, 0x21, 0x00


	//----- nvinfo : EIATTR_SPARSE_MMA_MASK
	.align		4
.L_25:
        /*0038*/ 	.byte	0x03, 0x50
        /*003a*/ 	.short	0x0000


	//----- nvinfo : EIATTR_MAXREG_COUNT
	.align		4
        /*003c*/ 	.byte	0x03, 0x1b
        /*003e*/ 	.short	0x00ff


	//----- nvinfo : EIATTR_MERCURY_ISA_VERSION
	.align		4
        /*0040*/ 	.byte	0x03, 0x5f
        /*0042*/ 	.short	0x0101


	//----- nvinfo : EIATTR_VRC_CTA_INIT_COUNT
	.align		4
        /*0044*/ 	.byte	0x02, 0x4a
	.zero		1
	.zero		1


	//----- nvinfo : EIATTR_EXIT_INSTR_OFFSETS
	.align		4
        /*0048*/ 	.byte	0x04, 0x1c
        /*004a*/ 	.short	(.L_27 - .L_26)


	//   ....[0]....
.L_26:
        /*004c*/ 	.word	0x000000d0


	//----- nvinfo : EIATTR_CBANK_PARAM_SIZE
	.align		4
.L_27:
        /*0050*/ 	.byte	0x03, 0x19
        /*0052*/ 	.short	0x0018


	//----- nvinfo : EIATTR_PARAM_CBANK
	.align		4
        /*0054*/ 	.byte	0x04, 0x0a
        /*0056*/ 	.short	(.L_29 - .L_28)
	.align		4
.L_28:
        /*0058*/ 	.word	index@(.nv.constant0._Z22matrix_add_elementwisePiS_S_)
        /*005c*/ 	.short	0x0380
        /*005e*/ 	.short	0x0018


	//----- nvinfo : EIATTR_SW_WAR
	.align		4
.L_29:
        /*0060*/ 	.byte	0x04, 0x36
        /*0062*/ 	.short	(.L_31 - .L_30)
.L_30:
        /*0064*/ 	.word	0x00000008
.L_31:


//--------------------- .nv.info._Z18matrix_add_colwisePiS_S_i --------------------------
	.section	.nv.info._Z18matrix_add_colwisePiS_S_i,"",@"SHT_CUDA_INFO"
	.sectionflags	@""
	.align	4


	//----- nvinfo : EIATTR_CUDA_API_VERSION
	.align		4
        /*0000*/ 	.byte	0x04, 0x37
        /*0002*/ 	.short	(.L_33 - .L_32)
.L_32:
        /*0004*/ 	.word	0x00000082


	//----- nvinfo : EIATTR_KPARAM_INFO
	.align		4
.L_33:
        /*0008*/ 	.byte	0x04, 0x17
        /*000a*/ 	.short	(.L_35 - .L_34)
.L_34:
        /*000c*/ 	.word	0x00000000
        /*0010*/ 	.short	0x0003
        /*0012*/ 	.short	0x0018
        /*0014*/ 	.byte	0x00, 0xf0, 0x11, 0x00


	//----- nvinfo : EIATTR_KPARAM_INFO
	.align		4
.L_35:
        /*0018*/ 	.byte	0x04, 0x17
        /*001a*/ 	.short	(.L_37 - .L_36)
.L_36:
        /*001c*/ 	.word	0x00000000
        /*0020*/ 	.short	0x0002
        /*0022*/ 	.short	0x0010
        /*0024*/ 	.byte	0x00, 0xf5, 0x21, 0x00


	//----- nvinfo : EIATTR_KPARAM_INFO
	.align		4
.L_37:
        /*0028*/ 	.byte	0x04, 0x17
        /*002a*/ 	.short	(.L_39 - .L_38)
.L_38:
        /*002c*/ 	.word	0x00000000
        /*0030*/ 	.short	0x0001
        /*0032*/ 	.short	0x0008
        /*0034*/ 	.byte	0x00, 0xf5, 0x21, 0x00


	//----- nvinfo : EIATTR_KPARAM_INFO
	.align		4
.L_39:
        /*0038*/ 	.byte	0x04, 0x17
        /*003a*/ 	.short	(.L_41 - .L_40)
.L_40:
        /*003c*/ 	.word	0x00000000
        /*0040*/ 	.short	0x0000
        /*0042*/ 	.short	0x0000
        /*0044*/ 	.byte	0x00, 0xf5, 0x21, 0x00


	//----- nvinfo : EIATTR_SPARSE_MMA_MASK
	.align		4
.L_41:
        /*0048*/ 	.byte	0x03, 0x50
        /*004a*/ 	.short	0x0000


	//----- nvinfo : EIATTR_MAXREG_COUNT
	.align		4
        /*004c*/ 	.byte	0x03, 0x1b
        /*004e*/ 	.short	0x00ff


	//----- nvinfo : EIATTR_MERCURY_ISA_VERSION
	.align		4
        /*0050*/ 	.byte	0x03, 0x5f
        /*0052*/ 	.short	0x0101


	//----- nvinfo : EIATTR_VRC_CTA_INIT_COUNT
	.align		4
        /*0054*/ 	.byte	0x02, 0x4a
	.zero		1
	.zero		1


	//----- nvinfo : EIATTR_EXIT_INSTR_OFFSETS
	.align		4
        /*0058*/ 	.byte	0x04, 0x1c
        /*005a*/ 	.short	(.L_43 - .L_42)


	//   ....[0]....
.L_42:
        /*005c*/ 	.word	0x00000050


	//   ....[1]....
        /*0060*/ 	.word	0x00000aa0


	//   ....[2]....
        /*0064*/ 	.word	0x00000f40


	//   ....[3]....
        /*0068*/ 	.word	0x000011d0


	//   ....[4]....
        /*006c*/ 	.word	0x00001310


	//----- nvinfo : EIATTR_CBANK_PARAM_SIZE
	.align		4
.L_43:
        /*0070*/ 	.byte	0x03, 0x19
        /*0072*/ 	.short	0x001c


	//----- nvinfo : EIATTR_PARAM_CBANK
	.align		4
        /*0074*/ 	.byte	0x04, 0x0a
        /*0076*/ 	.short	(.L_45 - .L_44)
	.align		4
.L_44:
        /*0078*/ 	.word	index@(.nv.constant0._Z18matrix_add_colwisePiS_S_i)
        /*007c*/ 	.short	0x0380
        /*007e*/ 	.short	0x001c


	//----- nvinfo : EIATTR_SW_WAR
	.align		4
.L_45:
        /*0080*/ 	.byte	0x04, 0x36
        /*0082*/ 	.short	(.L_47 - .L_46)
.L_46:
        /*0084*/ 	.word	0x00000008
.L_47:


//--------------------- .nv.info._Z18matrix_add_rowwisePiS_S_i --------------------------
	.section	.nv.info._Z18matrix_add_rowwisePiS_S_i,"",@"SHT_CUDA_INFO"
	.sectionflags	@""
	.align	4


	//----- nvinfo : EIATTR_CUDA_API_VERSION
	.align		4
        /*0000*/ 	.byte	0x04, 0x37
        /*0002*/ 	.short	(.L_49 - .L_48)
.L_48:
        /*0004*/ 	.word	0x00000082


	//----- nvinfo : EIATTR_KPARAM_INFO
	.align		4
.L_49:
        /*0008*/ 	.byte	0x04, 0x17
        /*000a*/ 	.short	(.L_51 - .L_50)
.L_50:
        /*000c*/ 	.word	0x00000000
        /*0010*/ 	.short	0x0003
        /*0012*/ 	.short	0x0018
        /*0014*/ 	.byte	0x00, 0xf0, 0x11, 0x00


	//----- nvinfo : EIATTR_KPARAM_INFO
	.align		4
.L_51:
        /*0018*/ 	.byte	0x04, 0x17
        /*001a*/ 	.short	(.L_53 - .L_52)
.L_52:
        /*001c*/ 	.word	0x00000000
        /*0020*/ 	.short	0x0002
        /*0022*/ 	.short	0x0010
        /*0024*/ 	.byte	0x00, 0xf5, 0x21, 0x00


	//----- nvinfo : EIATTR_KPARAM_INFO
	.align		4
.L_53:
        /*0028*/ 	.byte	0x04, 0x17
        /*002a*/ 	.short	(.L_55 - .L_54)
.L_54:
        /*002c*/ 	.word	0x00000000
        /*0030*/ 	.short	0x0001
        /*0032*/ 	.short	0x0008
        /*0034*/ 	.byte	0x00, 0xf5, 0x21, 0x00


	//----- nvinfo : EIATTR_KPARAM_INFO
	.align		4
.L_55:
        /*0038*/ 	.byte	0x04, 0x17
        /*003a*/ 	.short	(.L_57 - .L_56)
.L_56:
        /*003c*/ 	.word	0x00000000
        /*0040*/ 	.short	0x0000
        /*0042*/ 	.short	0x0000
        /*0044*/ 	.byte	0x00, 0xf5, 0x21, 0x00


	//----- nvinfo : EIATTR_SPARSE_MMA_MASK
	.align		4
.L_57:
        /*0048*/ 	.byte	0x03, 0x50
        /*004a*/ 	.short	0x0000


	//----- nvinfo : EIATTR_MAXREG_COUNT
	.align		4
        /*004c*/ 	.byte	0x03, 0x1b
        /*004e*/ 	.short	0x00ff


	//----- nvinfo : EIATTR_MERCURY_ISA_VERSION
	.align		4
        /*0050*/ 	.byte	0x03, 0x5f
        /*0052*/ 	.short	0x0101


	//----- nvinfo : EIATTR_VRC_CTA_INIT_COUNT
	.align		4
        /*0054*/ 	.byte	0x02, 0x4a
	.zero		1
	.zero		1


	//----- nvinfo : EIATTR_EXIT_INSTR_OFFSETS
	.align		4
        /*0058*/ 	.byte	0x04, 0x1c
        /*005a*/ 	.short	(.L_59 - .L_58)


	//   ....[0]....
.L_58:
        /*005c*/ 	.word	0x00000030


	//   ....[1]....
        /*0060*/ 	.word	0x00000670


	//   ....[2]....
        /*0064*/ 	.word	0x00000940


	//   ....[3]....
        /*0068*/ 	.word	0x00000b10


	//   ....[4]....
        /*006c*/ 	.word	0x00000c20


	//----- nvinfo : EIATTR_CBANK_PARAM_SIZE
	.align		4
.L_59:
        /*0070*/ 	.byte	0x03, 0x19
        /*0072*/ 	.short	0x001c


	//----- nvinfo : EIATTR_PARAM_CBANK
	.align		4
        /*0074*/ 	.byte	0x04, 0x0a
        /*0076*/ 	.short	(.L_61 - .L_60)
	.align		4
.L_60:
        /*0078*/ 	.word	index@(.nv.constant0._Z18matrix_add_rowwisePiS_S_i)
        /*007c*/ 	.short	0x0380
        /*007e*/ 	.short	0x001c


	//----- nvinfo : EIATTR_SW_WAR
	.align		4
.L_61:
        /*0080*/ 	.byte	0x04, 0x36
        /*0082*/ 	.short	(.L_63 - .L_62)
.L_62:
        /*0084*/ 	.word	0x00000008
.L_63:


//--------------------- .nv.callgraph             --------------------------
	.section	.nv.callgraph,"",@"SHT_CUDA_CALLGRAPH"
	.align	4
	.sectionentsize	8
	.align		4
        /*0000*/ 	.word	0x00000000
	.align		4
        /*0004*/ 	.word	0xffffffff
	.align		4
        /*0008*/ 	.word	0x00000000
	.align		4
        /*000c*/ 	.word	0xfffffffe
	.align		4
        /*0010*/ 	.word	0x00000000
	.align		4
        /*0014*/ 	.word	0xfffffffd
	.align		4
        /*0018*/ 	.word	0x00000000
	.align		4
        /*001c*/ 	.word	0xfffffffc


//--------------------- .text._Z22matrix_add_elementwisePiS_S_ --------------------------
	.section	.text._Z22matrix_add_elementwisePiS_S_,"ax",@progbits
	.align	128
        .global         _Z22matrix_add_elementwisePiS_S_
        .type           _Z22matrix_add_elementwisePiS_S_,@function
        .size           _Z22matrix_add_elementwisePiS_S_,(.L_x_13 - _Z22matrix_add_elementwisePiS_S_)
        .other          _Z22matrix_add_elementwisePiS_S_,@"STO_CUDA_ENTRY STV_DEFAULT"
_Z22matrix_add_elementwisePiS_S_:
.text._Z22matrix_add_elementwisePiS_S_:
[----:B------:R-:W-:Y:S01]  /*0000*/  LDC R1, c[0x0][0x37c] ;  /* 0x0000df00ff017b82 */ /* 0x000fe20000000800 */
[----:B------:R-:W0:Y:S07]  /*0010*/  S2R R9, SR_TID.X ;  /* 0x0000000000097919 */ /* 0x000e2e0000002100 */
[----:B------:R-:W0:Y:S01]  /*0020*/  LDC.64 R2, c[0x0][0x380] ;  /* 0x0000e000ff027b82 */ /* 0x000e220000000a00 */
[----:B------:R-:W1:Y:S07]  /*0030*/  LDCU.64 UR4, c[0x0][0x358] ;  /* 0x00006b00ff0477ac */ /* 0x000e6e0008000a00 */
[----:B------:R-:W2:Y:S08]  /*0040*/  LDC.64 R4, c[0x0][0x388] ;  /* 0x0000e200ff047b82 */ /* 0x000eb00000000a00 */
[----:B------:R-:W3:Y:S01]  /*0050*/  LDC.64 R6, c[0x0][0x390] ;  /* 0x0000e400ff067b82 */ /* 0x000ee20000000a00 */
[----:B0-----:R-:W-:-:S04]  /*0060*/  IMAD.WIDE.U32 R2, R9, 0x4, R2 ;  /* 0x0000000409027825 */ /* 0x001fc800078e0002 */
[C---:B--2---:R-:W-:Y:S02]  /*0070*/  IMAD.WIDE.U32 R4, R9.reuse, 0x4, R4 ;  /* 0x0000000409047825 */ /* 0x044fe400078e0004 */
[----:B-1----:R-:W2:Y:S04]  /*0080*/  LDG.E R2, desc[UR4][R2.64] ;  /* 0x0000000402027981 */ /* 0x002ea8000c1e1900 */
[----:B------:R-:W2:Y:S01]  /*0090*/  LDG.E R5, desc[UR4][R4.64] ;  /* 0x0000000404057981 */ /* 0x000ea2000c1e1900 */
[----:B---3--:R-:W-:Y:S01]  /*00a0*/  IMAD.WIDE.U32 R6, R9, 0x4, R6 ;  /* 0x0000000409067825 */ /* 0x008fe200078e0006 */
[----:B--2---:R-:W-:-:S05]  /*00b0*/  IADD3 R9, PT, PT, R2, R5, RZ ;  /* 0x0000000502097210 */ /* 0x004fca0007ffe0ff */
[----:B------:R-:W-:Y:S01]  /*00c0*/  STG.E desc[UR4][R6.64], R9 ;  /* 0x0000000906007986 */ /* 0x000fe2000c101904 */
[----:B------:R-:W-:Y:S05]  /*00d0*/  EXIT ;  /* 0x000000000000794d */ /* 0x000fea0003800000 */
.L_x_0:
[----:B------:R-:W-:-:S00]  /*00e0*/  BRA `(.L_x_0) ;  /* 0xfffffffc00fc7947 */ /* 0x000fc0000383ffff */
[----:B------:R-:W-:-:S00]  /*00f0*/  NOP ;  /* 0x0000000000007918 */ /* 0x000fc00000000000 */
        /* <DEDUP_REMOVED lines=8> */
.L_x_13:


//--------------------- .text._Z18matrix_add_colwisePiS_S_i --------------------------
	.section	.text._Z18matrix_add_colwisePiS_S_i,"ax",@progbits
	.align	128
        .global         _Z18matrix_add_colwisePiS_S_i
        .type           _Z18matrix_add_colwisePiS_S_i,@function
        .size           _Z18matrix_add_colwisePiS_S_i,(.L_x_14 - _Z18matrix_add_colwisePiS_S_i)
        .other          _Z18matrix_add_colwisePiS_S_i,@"STO_CUDA_ENTRY STV_DEFAULT"
_Z18matrix_add_colwisePiS_S_i:
.text._Z18matrix_add_colwisePiS_S_i:
[----:B------:R-:W-:Y:S01]  /*0000*/  LDC R1, c[0x0][0x37c] ;  /* 0x0000df00ff017b82 */ /* 0x000fe20000000800 */
[----:B------:R-:W0:Y:S07]  /*0010*/  LDCU UR5, c[0x0][0x398] ;  /* 0x00007300ff0577ac */ /* 0x000e2e0008000800 */
[----:B------:R-:W1:Y:S01]  /*0020*/  LDC R0, c[0x0][0x360] ;  /* 0x0000d800ff007b82 */ /* 0x000e620000000800 */
[----:B0-----:R-:W-:-:S06]  /*0030*/  UISETP.GE.AND UP0, UPT, UR5, 0x1, UPT ;  /* 0x000000010500788c */ /* 0x001fcc000bf06270 */
[----:B------:R-:W-:-:S13]  /*0040*/  PLOP3.LUT P0, PT, PT, PT, UP0, 0x80, 0x8 ;  /* 0x000000000008781c */ /* 0x000fda0003f0f008 */
[----:B------:R-:W-:Y:S05]  /*0050*/  @!P0 EXIT ;  /* 0x000000000000894d */ /* 0x000fea0003800000 */
[----:B------:R-:W-:Y:S01]  /*0060*/  UISETP.GE.U32.AND UP0, UPT, UR5, 0x10, UPT ;  /* 0x000000100500788c */ /* 0x000fe2000bf06070 */
[----:B------:R-:W0:Y:S01]  /*0070*/  LDCU.64 UR8, c[0x0][0x358] ;  /* 0x00006b00ff0877ac */ /* 0x000e220008000a00 */
[----:B------:R-:W-:-:S07]  /*0080*/  UMOV UR4, URZ ;  /* 0x000000ff00047c82 */ /* 0x000fce0008000000 */
[----:B------:R-:W-:Y:S05]  /*0090*/  BRA.U !UP0, `(.L_x_1) ;  /* 0x0000000908787547 */ /* 0x000fea000b800000 */
[----:B------:R-:W1:Y:S01]  /*00a0*/  S2R R21, SR_TID.X ;  /* 0x0000000000157919 */ /* 0x000e620000002100 */
[----:B------:R-:W-:Y:S01]  /*00b0*/  ULOP3.LUT UR4, UR5, 0x7ffffff0, URZ, 0xc0, !UPT ;  /* 0x7ffffff005047892 */ /* 0x000fe2000f8ec0ff */
[----:B------:R-:W2:Y:S01]  /*00c0*/  LDCU.64 UR10, c[0x0][0x390] ;  /* 0x00007200ff0a77ac */ /* 0x000ea20008000a00 */
[----:B------:R-:W3:Y:S02]  /*00d0*/  LDCU.128 UR12, c[0x0][0x380] ;  /* 0x00007000ff0c77ac */ /* 0x000ee40008000c00 */
[----:B------:R-:W-:Y:S01]  /*00e0*/  UIADD3 UR6, UPT, UPT, -UR4, URZ, URZ ;  /* 0x000000ff04067290 */ /* 0x000fe2000fffe1ff */
[CC--:B-1----:R-:W-:Y:S01]  /*00f0*/  IADD3 R14, PT, PT, R0.reuse, R21.reuse, RZ ;  /* 0x00000015000e7210 */ /* 0x0c2fe20007ffe0ff */
[C-C-:B------:R-:W-:Y:S01]  /*0100*/  IMAD R5, R0.reuse, 0x3, R21.reuse ;  /* 0x0000000300057824 */ /* 0x140fe200078e0215 */
[CC--:B------:R-:W-:Y:S01]  /*0110*/  LEA R3, R0.reuse, R21.reuse, 0x1 ;  /* 0x0000001500037211 */ /* 0x0c0fe200078e08ff */
[C-C-:B------:R-:W-:Y:S01]  /*0120*/  IMAD R9, R0.reuse, 0x5, R21.reuse ;  /* 0x0000000500097824 */ /* 0x140fe200078e0215 */
[CC--:B------:R-:W-:Y:S01]  /*0130*/  LEA R7, R0.reuse, R21.reuse, 0x2 ;  /* 0x0000001500077211 */ /* 0x0c0fe200078e10ff */
[C-C-:B------:R-:W-:Y:S01]  /*0140*/  IMAD R11, R0.reuse, 0x6, R21.reuse ;  /* 0x00000006000b7824 */ /* 0x140fe200078e0215 */
[C---:B------:R-:W-:Y:S01]  /*0150*/  LEA R15, R0.reuse, R21, 0x3 ;  /* 0x00000015000f7211 */ /* 0x040fe200078e18ff */
[----:B------:R-:W-:-:S02]  /*0160*/  IMAD R13, R0, 0x7, R21 ;  /* 0x00000007000d7824 */ /* 0x000fc400078e0215 */
[C-C-:B------:R-:W-:Y:S02]  /*0170*/  IMAD R17, R0.reuse, 0x9, R21.reuse ;  /* 0x0000000900117824 */ /* 0x140fe400078e0215 */
[C-C-:B------:R-:W-:Y:S02]  /*0180*/  IMAD R2, R0.reuse, 0xa, R21.reuse ;  /* 0x0000000a00027824 */ /* 0x140fe400078e0215 */
[C-C-:B------:R-:W-:Y:S02]  /*0190*/  IMAD R4, R0.reuse, 0xb, R21.reuse ;  /* 0x0000000b00047824 */ /* 0x140fe400078e0215 */
[C-C-:B------:R-:W-:Y:S02]  /*01a0*/  IMAD R6, R0.reuse, 0xc, R21.reuse ;  /* 0x0000000c00067824 */ /* 0x140fe400078e0215 */
[C-C-:B------:R-:W-:Y:S02]  /*01b0*/  IMAD R8, R0.reuse, 0xd, R21.reuse ;  /* 0x0000000d00087824 */ /* 0x140fe400078e0215 */
[----:B------:R-:W-:-:S02]  /*01c0*/  IMAD R10, R0, 0xe, R21 ;  /* 0x0000000e000a7824 */ /* 0x000fc400078e0215 */
[----:B------:R-:W-:Y:S02]  /*01d0*/  IMAD R12, R0, 0xf, R21 ;  /* 0x0000000f000c7824 */ /* 0x000fe400078e0215 */
[----:B--23--:R-:W-:-:S07]  /*01e0*/  IMAD.WIDE.U32 R20, R21, 0x4, RZ ;  /* 0x0000000415147825 */ /* 0x00cfce00078e00ff */
.L_x_2:
[C---:B--2---:R-:W-:Y:S01]  /*01f0*/  IADD3 R18, P1, PT, R20.reuse, UR14, RZ ;  /* 0x0000000e14127c10 */ /* 0x044fe2000ff3e0ff */
[----:B------:R-:W1:Y:S01]  /*0200*/  LDC.64 R24, c[0x0][0x380] ;  /* 0x0000e000ff187b82 */ /* 0x000e620000000a00 */
[----:B------:R-:W-:Y:S02]  /*0210*/  IADD3 R22, P0, PT, R20, UR12, RZ ;  /* 0x0000000c14167c10 */ /* 0x000fe4000ff1e0ff */
[C---:B------:R-:W-:Y:S02]  /*0220*/  IADD3.X R19, PT, PT, R21.reuse, UR15, RZ, P1, !PT ;  /* 0x0000000f15137c10 */ /* 0x040fe40008ffe4ff */
[----:B------:R-:W-:-:S04]  /*0230*/  IADD3.X R23, PT, PT, R21, UR13, RZ, P0, !PT ;  /* 0x0000000d15177c10 */ /* 0x000fc800087fe4ff */
[----:B0-----:R-:W2:Y:S04]  /*0240*/  LDG.E R19, desc[UR8][R18.64] ;  /* 0x0000000812137981 */ /* 0x001ea8000c1e1900 */
[----:B------:R0:W2:Y:S02]  /*0250*/  LDG.E R16, desc[UR8][R22.64] ;  /* 0x0000000816107981 */ /* 0x0000a4000c1e1900 */
[----:B0-----:R-:W0:Y:S01]  /*0260*/  LDC.64 R22, c[0x0][0x388] ;  /* 0x0000e200ff167b82 */ /* 0x001e220000000a00 */
[----:B------:R-:W-:Y:S01]  /*0270*/  IADD3 R26, P0, PT, R20, UR10, RZ ;  /* 0x0000000a141a7c10 */ /* 0x000fe2000ff1e0ff */
[----:B-1----:R-:W-:-:S03]  /*0280*/  IMAD.WIDE.U32 R28, R14, 0x4, R24 ;  /* 0x000000040e1c7825 */ /* 0x002fc600078e0018 */
[----:B------:R-:W-:Y:S02]  /*0290*/  IADD3.X R27, PT, PT, R21, UR11, RZ, P0, !PT ;  /* 0x0000000b151b7c10 */ /* 0x000fe400087fe4ff */
[----:B--2---:R-:W-:Y:S01]  /*02a0*/  IADD3 R16, PT, PT, R16, R19, RZ ;  /* 0x0000001310107210 */ /* 0x004fe20007ffe0ff */
[----:B0-----:R-:W-:-:S04]  /*02b0*/  IMAD.WIDE.U32 R18, R14, 0x4, R22 ;  /* 0x000000040e127825 */ /* 0x001fc800078e0016 */
[----:B------:R0:W-:Y:S04]  /*02c0*/  STG.E desc[UR8][R26.64], R16 ;  /* 0x000000101a007986 */ /* 0x0001e8000c101908 */
[----:B------:R-:W2:Y:S04]  /*02d0*/  LDG.E R28, desc[UR8][R28.64] ;  /* 0x000000081c1c7981 */ /* 0x000ea8000c1e1900 */
[----:B------:R1:W2:Y:S02]  /*02e0*/  LDG.E R29, desc[UR8][R18.64] ;  /* 0x00000008121d7981 */ /* 0x0002a4000c1e1900 */
[----:B-1----:R-:W1:Y:S01]  /*02f0*/  LDC.64 R18, c[0x0][0x390] ;  /* 0x0000e400ff127b82 */ /* 0x002e620000000a00 */
[----:B0-----:R-:W-:Y:S01]  /*0300*/  IMAD.WIDE.U32 R26, R3, 0x4, R24 ;  /* 0x00000004031a7825 */ /* 0x001fe200078e0018 */
[----:B--2---:R-:W-:-:S03]  /*0310*/  IADD3 R16, PT, PT, R28, R29, RZ ;  /* 0x0000001d1c107210 */ /* 0x004fc60007ffe0ff */
[----:B-1----:R-:W-:-:S05]  /*0320*/  IMAD.WIDE.U32 R28, R14, 0x4, R18 ;  /* 0x000000040e1c7825 */ /* 0x002fca00078e0012 */
[----:B------:R0:W-:Y:S04]  /*0330*/  STG.E desc[UR8][R28.64], R16 ;  /* 0x000000101c007986 */ /* 0x0001e8000c101908 */
[----:B0-----:R0:W2:Y:S02]  /*0340*/  LDG.E R28, desc[UR8][R26.64] ;  /* 0x000000081a1c7981 */ /* 0x0010a4000c1e1900 */
[----:B0-----:R-:W-:-:S06]  /*0350*/  IMAD.WIDE.U32 R26, R3, 0x4, R22 ;  /* 0x00000004031a7825 */ /* 0x001fcc00078e0016 */
[----:B------:R-:W2:Y:S02]  /*0360*/  LDG.E R27, desc[UR8][R26.64] ;  /* 0x000000081a1b7981 */ /* 0x000ea4000c1e1900 */
[----:B--2---:R-:W-:Y:S01]  /*0370*/  IADD3 R16, PT, PT, R28, R27, RZ ;  /* 0x0000001b1c107210 */ /* 0x004fe20007ffe0ff */
[----:B------:R-:W-:-:S05]  /*0380*/  IMAD.WIDE.U32 R28, R3, 0x4, R18 ;  /* 0x00000004031c7825 */ /* 0x000fca00078e0012 */
[----:B------:R0:W-:Y:S01]  /*0390*/  STG.E desc[UR8][R28.64], R16 ;  /* 0x000000101c007986 */ /* 0x0001e2000c101908 */
[----:B------:R-:W-:-:S04]  /*03a0*/  IMAD.WIDE.U32 R26, R5, 0x4, R22 ;  /* 0x00000004051a7825 */ /* 0x000fc800078e0016 */
[--C-:B0-----:R-:W-:Y:S01]  /*03b0*/  IMAD.WIDE.U32 R28, R5, 0x4, R24.reuse ;  /* 0x00000004051c7825 */ /* 0x101fe200078e0018 */
[----:B------:R0:W2:Y:S05]  /*03c0*/  LDG.E R16, desc[UR8][R26.64] ;  /* 0x000000081a107981 */ /* 0x0000aa000c1e1900 */
[----:B------:R-:W2:Y:S01]  /*03d0*/  LDG.E R28, desc[UR8][R28.64] ;  /* 0x000000081c1c7981 */ /* 0x000ea2000c1e1900 */
[----:B0-----:R-:W-:Y:S01]  /*03e0*/  IMAD.WIDE.U32 R26, R7, 0x4, R24 ;  /* 0x00000004071a7825 */ /* 0x001fe200078e0018 */
[----:B--2---:R-:W-:-:S03]  /*03f0*/  IADD3 R16, PT, PT, R28, R16, RZ ;  /* 0x000000101c107210 */ /* 0x004fc60007ffe0ff */
[----:B------:R-:W-:-:S05]  /*0400*/  IMAD.WIDE.U32 R28, R5, 0x4, R18 ;  /* 0x00000004051c7825 */ /* 0x000fca00078e0012 */
[----:B------:R0:W-:Y:S04]  /*0410*/  STG.E desc[UR8][R28.64], R16 ;  /* 0x000000101c007986 */ /* 0x0001e8000c101908 */
[----:B0-----:R0:W2:Y:S02]  /*0420*/  LDG.E R16, desc[UR8][R26.64] ;  /* 0x000000081a107981 */ /* 0x0010a4000c1e1900 */
[----:B0-----:R-:W-:-:S06]  /*0430*/  IMAD.WIDE.U32 R26, R7, 0x4, R22 ;  /* 0x00000004071a7825 */ /* 0x001fcc00078e0016 */
[----:B------:R-:W2:Y:S01]  /*0440*/  LDG.E R27, desc[UR8][R26.64] ;  /* 0x000000081a1b7981 */ /* 0x000ea2000c1e1900 */
[----:B------:R-:W-:Y:S01]  /*0450*/  IMAD.WIDE.U32 R28, R7, 0x4, R18 ;  /* 0x00000004071c7825 */ /* 0x000fe200078e0012 */
[----:B--2---:R-:W-:-:S03]  /*0460*/  IADD3 R16, PT, PT, R16, R27, RZ ;  /* 0x0000001b10107210 */ /* 0x004fc60007ffe0ff */
[C---:B------:R-:W-:Y:S02]  /*0470*/  IMAD.WIDE.U32 R26, R9.reuse, 0x4, R22 ;  /* 0x00000004091a7825 */ /* 0x040fe400078e0016 */
[----:B------:R0:W-:Y:S02]  /*0480*/  STG.E desc[UR8][R28.64], R16 ;  /* 0x000000101c007986 */ /* 0x0001e4000c101908 */
[--C-:B0-----:R-:W-:Y:S02]  /*0490*/  IMAD.WIDE.U32 R28, R9, 0x4, R24.reuse ;  /* 0x00000004091c7825 */ /* 0x101fe400078e0018 */
[----:B------:R0:W2:Y:S04]  /*04a0*/  LDG.E R16, desc[UR8][R26.64] ;  /* 0x000000081a107981 */ /* 0x0000a8000c1e1900 */
        /* <DEDUP_REMOVED lines=64> */
[----:B------:R-:W-:-:S04]  /*08b0*/  IMAD.WIDE.U32 R28, R10, 0x4, R18 ;  /* 0x000000040a1c7825 */ /* 0x000fc800078e0012 */
[----:B------:R-:W-:-:S04]  /*08c0*/  IMAD.WIDE.U32 R24, R12, 0x4, R24 ;  /* 0x000000040c187825 */ /* 0x000fc800078e0018 */
[----:B------:R-:W-:Y:S01]  /*08d0*/  IMAD.WIDE.U32 R22, R12, 0x4, R22 ;  /* 0x000000040c167825 */ /* 0x000fe200078e0016 */
[----:B--2---:R-:W-:-:S05]  /*08e0*/  IADD3 R16, PT, PT, R16, R27, RZ ;  /* 0x0000001b10107210 */ /* 0x004fca0007ffe0ff */
[----:B------:R2:W-:Y:S04]  /*08f0*/  STG.E desc[UR8][R28.64], R16 ;  /* 0x000000101c007986 */ /* 0x0005e8000c101908 */
[----:B------:R-:W3:Y:S04]  /*0900*/  LDG.E R24, desc[UR8][R24.64] ;  /* 0x0000000818187981 */ /* 0x000ee8000c1e1900 */
[----:B------:R-:W3:Y:S01]  /*0910*/  LDG.E R23, desc[UR8][R22.64] ;  /* 0x0000000816177981 */ /* 0x000ee2000c1e1900 */
[----:B------:R-:W-:Y:S01]  /*0920*/  IMAD.WIDE.U32 R18, R12, 0x4, R18 ;  /* 0x000000040c127825 */ /* 0x000fe200078e0012 */
[----:B------:R-:W-:-:S04]  /*0930*/  UIADD3 UR6, UPT, UPT, UR6, 0x10, URZ ;  /* 0x0000001006067890 */ /* 0x000fc8000fffe0ff */
[----:B------:R-:W-:Y:S01]  /*0940*/  UISETP.NE.AND UP0, UPT, UR6, URZ, UPT ;  /* 0x000000ff0600728c */ /* 0x000fe2000bf05270 */
[C---:B------:R-:W-:Y:S01]  /*0950*/  IMAD.WIDE.U32 R20, R0.reuse, 0x40, R20 ;  /* 0x0000004000147825 */ /* 0x040fe200078e0014 */
[C---:B------:R-:W-:Y:S02]  /*0960*/  LEA R14, R0.reuse, R14, 0x4 ;  /* 0x0000000e000e7211 */ /* 0x040fe400078e20ff */
[C---:B------:R-:W-:Y:S02]  /*0970*/  LEA R3, R0.reuse, R3, 0x4 ;  /* 0x0000000300037211 */ /* 0x040fe400078e20ff */
[C---:B------:R-:W-:Y:S02]  /*0980*/  LEA R5, R0.reuse, R5, 0x4 ;  /* 0x0000000500057211 */ /* 0x040fe400078e20ff */
[C---:B------:R-:W-:Y:S02]  /*0990*/  LEA R7, R0.reuse, R7, 0x4 ;  /* 0x0000000700077211 */ /* 0x040fe400078e20ff */
[----:B------:R-:W-:-:S02]  /*09a0*/  LEA R9, R0, R9, 0x4 ;  /* 0x0000000900097211 */ /* 0x000fc400078e20ff */
[C---:B------:R-:W-:Y:S02]  /*09b0*/  LEA R11, R0.reuse, R11, 0x4 ;  /* 0x0000000b000b7211 */ /* 0x040fe400078e20ff */
        /* <DEDUP_REMOVED lines=8> */
[----:B------:R-:W-:Y:S02]  /*0a40*/  LEA R12, R0, R12, 0x4 ;  /* 0x0000000c000c7211 */ /* 0x000fe400078e20ff */
[----:B---3--:R-:W-:-:S05]  /*0a50*/  IADD3 R23, PT, PT, R24, R23, RZ ;  /* 0x0000001718177210 */ /* 0x008fca0007ffe0ff */
[----:B------:R2:W-:Y:S01]  /*0a60*/  STG.E desc[UR8][R18.64], R23 ;  /* 0x0000001712007986 */ /* 0x0005e2000c101908 */
[----:B------:R-:W-:Y:S05]  /*0a70*/  BRA.U UP0, `(.L_x_2) ;  /* 0xfffffff500dc7547 */ /* 0x000fea000b83ffff */
.L_x_1:
[----:B------:R-:W-:-:S06]  /*0a80*/  ULOP3.LUT UP0, UR6, UR5, 0xf, URZ, 0xc0, !UPT ;  /* 0x0000000f05067892 */ /* 0x000fcc000f80c0ff */
[----:B------:R-:W-:-:S13]  /*0a90*/  PLOP3.LUT P0, PT, PT, PT, UP0, 0x80, 0x8 ;  /* 0x000000000008781c */ /* 0x000fda0003f0f008 */
[----:B0-----:R-:W-:Y:S05]  /*0aa0*/  @!P0 EXIT ;  /* 0x000000000000894d */ /* 0x001fea0003800000 */
[----:B------:R-:W0:Y:S01]  /*0ab0*/  S2R R3, SR_TID.X ;  /* 0x0000000000037919 */ /* 0x000e220000002100 */
[----:B------:R-:W-:Y:S02]  /*0ac0*/  UISETP.GE.U32.AND UP0, UPT, UR6, 0x8, UPT ;  /* 0x000000080600788c */ /* 0x000fe4000bf06070 */
[----:B------:R-:W-:-:S06]  /*0ad0*/  ULOP3.LUT UR7, UR5, 0x7, URZ, 0xc0, !UPT ;  /* 0x0000000705077892 */ /* 0x000fcc000f8ec0ff */
[----:B------:R-:W-:Y:S01]  /*0ae0*/  ISETP.NE.AND P0, PT, RZ, UR7, PT ;  /* 0x00000007ff007c0c */ /* 0x000fe2000bf05270 */
[----:B------:R-:W-:-:S12]  /*0af0*/  BRA.U !UP0, `(.L_x_3) ;  /* 0x0000000508107547 */ /* 0x000fd8000b800000 */
[----:B------:R-:W3:Y:S01]  /*0b00*/  LDC.64 R6, c[0x0][0x380] ;  /* 0x0000e000ff067b82 */ /* 0x000ee20000000a00 */
[----:B01----:R-:W-:-:S07]  /*0b10*/  IMAD R15, R0, UR4, R3 ;  /* 0x00000004000f7c24 */ /* 0x003fce000f8e0203 */
[----:B------:R-:W0:Y:S08]  /*0b20*/  LDC.64 R4, c[0x0][0x388] ;  /* 0x0000e200ff047b82 */ /* 0x000e300000000a00 */
[----:B------:R-:W1:Y:S01]  /*0b30*/  LDC.64 R8, c[0x0][0x390] ;  /* 0x0000e400ff087b82 */ /* 0x000e620000000a00 */
[----:B---3--:R-:W-:-:S06]  /*0b40*/  IMAD.WIDE.U32 R10, R15, 0x4, R6 ;  /* 0x000000040f0a7825 */ /* 0x008fcc00078e0006 */
[----:B------:R-:W3:Y:S01]  /*0b50*/  LDG.E R10, desc[UR8][R10.64] ;  /* 0x000000080a0a7981 */ /* 0x000ee2000c1e1900 */
[----:B0-----:R-:W-:-:S06]  /*0b60*/  IMAD.WIDE.U32 R12, R15, 0x4, R4 ;  /* 0x000000040f0c7825 */ /* 0x001fcc00078e0004 */
[----:B------:R-:W3:Y:S01]  /*0b70*/  LDG.E R13, desc[UR8][R12.64] ;  /* 0x000000080c0d7981 */ /* 0x000ee2000c1e1900 */
[C---:B------:R-:W-:Y:S01]  /*0b80*/  IADD3 R21, PT, PT, R15.reuse, R0, RZ ;  /* 0x000000000f157210 */ /* 0x040fe20007ffe0ff */
[----:B-1----:R-:W-:-:S04]  /*0b90*/  IMAD.WIDE.U32 R14, R15, 0x4, R8 ;  /* 0x000000040f0e7825 */ /* 0x002fc800078e0008 */
[----:B--2---:R-:W-:-:S04]  /*0ba0*/  IMAD.WIDE.U32 R16, R21, 0x4, R6 ;  /* 0x0000000415107825 */ /* 0x004fc800078e0006 */
[----:B------:R-:W-:Y:S01]  /*0bb0*/  IMAD.WIDE.U32 R18, R21, 0x4, R4 ;  /* 0x0000000415127825 */ /* 0x000fe200078e0004 */
[----:B---3--:R-:W-:-:S05]  /*0bc0*/  IADD3 R23, PT, PT, R10, R13, RZ ;  /* 0x0000000d0a177210 */ /* 0x008fca0007ffe0ff */
[----:B------:R0:W-:Y:S04]  /*0bd0*/  STG.E desc[UR8][R14.64], R23 ;  /* 0x000000170e007986 */ /* 0x0001e8000c101908 */
[----:B------:R-:W2:Y:S04]  /*0be0*/  LDG.E R16, desc[UR8][R16.64] ;  /* 0x0000000810107981 */ /* 0x000ea8000c1e1900 */
[----:B------:R-:W2:Y:S01]  /*0bf0*/  LDG.E R19, desc[UR8][R18.64] ;  /* 0x0000000812137981 */ /* 0x000ea2000c1e1900 */
[C---:B------:R-:W-:Y:S01]  /*0c00*/  IADD3 R27, PT, PT, R21.reuse, R0, RZ ;  /* 0x00000000151b7210 */ /* 0x040fe20007ffe0ff */
[----:B------:R-:W-:-:S04]  /*0c10*/  IMAD.WIDE.U32 R10, R21, 0x4, R8 ;  /* 0x00000004150a7825 */ /* 0x000fc800078e0008 */
[----:B------:R-:W-:-:S04]  /*0c20*/  IMAD.WIDE.U32 R12, R27, 0x4, R6 ;  /* 0x000000041b0c7825 */ /* 0x000fc800078e0006 */
[----:B------:R-:W-:Y:S01]  /*0c30*/  IMAD.WIDE.U32 R20, R27, 0x4, R4 ;  /* 0x000000041b147825 */ /* 0x000fe200078e0004 */
[----:B--2---:R-:W-:-:S05]  /*0c40*/  IADD3 R25, PT, PT, R16, R19, RZ ;  /* 0x0000001310197210 */ /* 0x004fca0007ffe0ff */
[----:B------:R1:W-:Y:S04]  /*0c50*/  STG.E desc[UR8][R10.64], R25 ;  /* 0x000000190a007986 */ /* 0x0003e8000c101908 */
[----:B------:R-:W2:Y:S04]  /*0c60*/  LDG.E R12, desc[UR8][R12.64] ;  /* 0x000000080c0c7981 */ /* 0x000ea8000c1e1900 */
[----:B------:R-:W2:Y:S01]  /*0c70*/  LDG.E R21, desc[UR8][R20.64] ;  /* 0x0000000814157981 */ /* 0x000ea2000c1e1900 */
[C---:B------:R-:W-:Y:S01]  /*0c80*/  IADD3 R29, PT, PT, R27.reuse, R0, RZ ;  /* 0x000000001b1d7210 */ /* 0x040fe20007ffe0ff */
[----:B0-----:R-:W-:-:S04]  /*0c90*/  IMAD.WIDE.U32 R14, R27, 0x4, R8 ;  /* 0x000000041b0e7825 */ /* 0x001fc800078e0008 */
[----:B------:R-:W-:-:S04]  /*0ca0*/  IMAD.WIDE.U32 R16, R29, 0x4, R6 ;  /* 0x000000041d107825 */ /* 0x000fc800078e0006 */
[----:B------:R-:W-:Y:S01]  /*0cb0*/  IMAD.WIDE.U32 R18, R29, 0x4, R4 ;  /* 0x000000041d127825 */ /* 0x000fe200078e0004 */
[----:B--2---:R-:W-:-:S05]  /*0cc0*/  IADD3 R23, PT, PT, R12, R21, RZ ;  /* 0x000000150c177210 */ /* 0x004fca0007ffe0ff */
[----:B------:R0:W-:Y:S04]  /*0cd0*/  STG.E desc[UR8][R14.64], R23 ;  /* 0x000000170e007986 */ /* 0x0001e8000c101908 */
[----:B------:R-:W2:Y:S04]  /*0ce0*/  LDG.E R16, desc[UR8][R16.64] ;  /* 0x0000000810107981 */ /* 0x000ea8000c1e1900 */
[----:B------:R-:W2:Y:S01]  /*0cf0*/  LDG.E R19, desc[UR8][R18.64] ;  /* 0x0000000812137981 */ /* 0x000ea2000c1e1900 */
[C---:B------:R-:W-:Y:S01]  /*0d00*/  IADD3 R27, PT, PT, R29.reuse, R0, RZ ;  /* 0x000000001d1b7210 */ /* 0x040fe20007ffe0ff */
[----:B-1----:R-:W-:-:S04]  /*0d10*/  IMAD.WIDE.U32 R10, R29, 0x4, R8 ;  /* 0x000000041d0a7825 */ /* 0x002fc800078e0008 */
        /* <DEDUP_REMOVED lines=22> */
[C---:B0-----:R-:W-:Y:S01]  /*0e80*/  IADD3 R23, PT, PT, R27.reuse, R0, RZ ;  /* 0x000000001b177210 */ /* 0x041fe20007ffe0ff */
[----:B------:R-:W-:-:S04]  /*0e90*/  IMAD.WIDE.U32 R14, R27, 0x4, R8 ;  /* 0x000000041b0e7825 */ /* 0x000fc800078e0008 */
[----:B------:R-:W-:-:S04]  /*0ea0*/  IMAD.WIDE.U32 R6, R23, 0x4, R6 ;  /* 0x0000000417067825 */ /* 0x000fc800078e0006 */
[----:B------:R-:W-:Y:S01]  /*0eb0*/  IMAD.WIDE.U32 R4, R23, 0x4, R4 ;  /* 0x0000000417047825 */ /* 0x000fe200078e0004 */
[----:B--2---:R-:W-:-:S05]  /*0ec0*/  IADD3 R17, PT, PT, R12, R21, RZ ;  /* 0x000000150c117210 */ /* 0x004fca0007ffe0ff */
[----:B------:R3:W-:Y:S04]  /*0ed0*/  STG.E desc[UR8][R14.64], R17 ;  /* 0x000000110e007986 */ /* 0x0007e8000c101908 */
[----:B------:R-:W1:Y:S04]  /*0ee0*/  LDG.E R6, desc[UR8][R6.64] ;  /* 0x0000000806067981 */ /* 0x000e68000c1e1900 */
[----:B------:R-:W1:Y:S01]  /*0ef0*/  LDG.E R5, desc[UR8][R4.64] ;  /* 0x0000000804057981 */ /* 0x000e62000c1e1900 */
[----:B------:R-:W-:Y:S01]  /*0f00*/  IMAD.WIDE.U32 R8, R23, 0x4, R8 ;  /* 0x0000000417087825 */ /* 0x000fe200078e0008 */
[----:B------:R-:W-:Y:S01]  /*0f10*/  UIADD3 UR4, UPT, UPT, UR4, 0x8, URZ ;  /* 0x0000000804047890 */ /* 0x000fe2000fffe0ff */
[----:B-1----:R-:W-:-:S05]  /*0f20*/  IADD3 R11, PT, PT, R6, R5, RZ ;  /* 0x00000005060b7210 */ /* 0x002fca0007ffe0ff */
[----:B------:R3:W-:Y:S06]  /*0f30*/  STG.E desc[UR8][R8.64], R11 ;  /* 0x0000000b08007986 */ /* 0x0007ec000c101908 */
.L_x_3:
[----:B------:R-:W-:Y:S05]  /*0f40*/  @!P0 EXIT ;  /* 0x000000000000894d */ /* 0x000fea0003800000 */
[----:B------:R-:W-:Y:S02]  /*0f50*/  UISETP.GE.U32.AND UP0, UPT, UR7, 0x4, UPT ;  /* 0x000000040700788c */ /* 0x000fe4000bf06070 */
[----:B------:R-:W-:-:S06]  /*0f60*/  ULOP3.LUT UR5, UR5, 0x3, URZ, 0xc0, !UPT ;  /* 0x0000000305057892 */ /* 0x000fcc000f8ec0ff */
[----:B------:R-:W-:Y:S01]  /*0f70*/  ISETP.NE.AND P0, PT, RZ, UR5, PT ;  /* 0x00000005ff007c0c */ /* 0x000fe2000bf05270 */
[----:B------:R-:W-:-:S12]  /*0f80*/  BRA.U !UP0, `(.L_x_4) ;  /* 0x0000000108907547 */ /* 0x000fd8000b800000 */
[----:B------:R-:W4:Y:S01]  /*0f90*/  LDC.64 R6, c[0x0][0x380] ;  /* 0x0000e000ff067b82 */ /* 0x000f220000000a00 */
[----:B01-3--:R-:W-:-:S07]  /*0fa0*/  IMAD R15, R0, UR4, R3 ;  /* 0x00000004000f7c24 */ /* 0x00bfce000f8e0203 */
[----:B------:R-:W0:Y:S08]  /*0fb0*/  LDC.64 R4, c[0x0][0x388] ;  /* 0x0000e200ff047b82 */ /* 0x000e300000000a00 */
[----:B------:R-:W1:Y:S01]  /*0fc0*/  LDC.64 R8, c[0x0][0x390] ;  /* 0x0000e400ff087b82 */ /* 0x000e620000000a00 */
[----:B----4-:R-:W-:-:S06]  /*0fd0*/  IMAD.WIDE.U32 R10, R15, 0x4, R6 ;  /* 0x000000040f0a7825 */ /* 0x010fcc00078e0006 */
        /* <DEDUP_REMOVED lines=31> */
.L_x_4:
[----:B------:R-:W-:Y:S05]  /*11d0*/  @!P0 EXIT ;  /* 0x000000000000894d */ /* 0x000fea0003800000 */
[----:B01----:R-:W-:Y:S01]  /*11e0*/  IMAD R3, R0, UR4, R3 ;  /* 0x0000000400037c24 */ /* 0x003fe2000f8e0203 */
[----:B------:R-:W0:Y:S03]  /*11f0*/  LDCU.64 UR6, c[0x0][0x390] ;  /* 0x00007200ff0677ac */ /* 0x000e260008000a00 */
[----:B------:R-:W-:Y:S01]  /*1200*/  IMAD.WIDE.U32 R2, R3, 0x4, RZ ;  /* 0x0000000403027825 */ /* 0x000fe200078e00ff */
[----:B------:R-:W1:Y:S01]  /*1210*/  LDCU.128 UR12, c[0x0][0x380] ;  /* 0x00007000ff0c77ac */ /* 0x000e620008000c00 */
[----:B------:R-:W-:-:S12]  /*1220*/  UIADD3 UR5, UPT, UPT, -UR5, URZ, URZ ;  /* 0x000000ff05057290 */ /* 0x000fd8000fffe1ff */
.L_x_5:
[C---:B-1----:R-:W-:Y:S02]  /*1230*/  IADD3 R6, P1, PT, R2.reuse, UR14, RZ ;  /* 0x0000000e02067c10 */ /* 0x042fe4000ff3e0ff */
[----:B------:R-:W-:Y:S02]  /*1240*/  IADD3 R4, P0, PT, R2, UR12, RZ ;  /* 0x0000000c02047c10 */ /* 0x000fe4000ff1e0ff */
[C---:B------:R-:W-:Y:S02]  /*1250*/  IADD3.X R7, PT, PT, R3.reuse, UR15, RZ, P1, !PT ;  /* 0x0000000f03077c10 */ /* 0x040fe40008ffe4ff */
[----:B------:R-:W-:-:S04]  /*1260*/  IADD3.X R5, PT, PT, R3, UR13, RZ, P0, !PT ;  /* 0x0000000d03057c10 */ /* 0x000fc800087fe4ff */
[----:B------:R-:W5:Y:S04]  /*1270*/  LDG.E R7, desc[UR8][R6.64] ;  /* 0x0000000806077981 */ /* 0x000f68000c1e1900 */
[----:B------:R-:W5:Y:S01]  /*1280*/  LDG.E R4, desc[UR8][R4.64] ;  /* 0x0000000804047981 */ /* 0x000f62000c1e1900 */
[----:B0--34-:R-:W-:-:S04]  /*1290*/  IADD3 R8, P0, PT, R2, UR6, RZ ;  /* 0x0000000602087c10 */ /* 0x019fc8000ff1e0ff */
[----:B------:R-:W-:Y:S01]  /*12a0*/  IADD3.X R9, PT, PT, R3, UR7, RZ, P0, !PT ;  /* 0x0000000703097c10 */ /* 0x000fe200087fe4ff */
[----:B------:R-:W-:-:S04]  /*12b0*/  UIADD3 UR5, UPT, UPT, UR5, 0x1, URZ ;  /* 0x0000000105057890 */ /* 0x000fc8000fffe0ff */
[----:B------:R-:W-:Y:S01]  /*12c0*/  UISETP.NE.AND UP0, UPT, UR5, URZ, UPT ;  /* 0x000000ff0500728c */ /* 0x000fe2000bf05270 */
[----:B------:R-:W-:Y:S01]  /*12d0*/  IMAD.WIDE.U32 R2, R0, 0x4, R2 ;  /* 0x0000000400027825 */ /* 0x000fe200078e0002 */
[----:B-----5:R-:W-:-:S05]  /*12e0*/  IADD3 R11, PT, PT, R4, R7, RZ ;  /* 0x00000007040b7210 */ /* 0x020fca0007ffe0ff */
[----:B------:R0:W-:Y:S02]  /*12f0*/  STG.E desc[UR8][R8.64], R11 ;  /* 0x0000000b08007986 */ /* 0x0001e4000c101908 */
[----:B------:R-:W-:Y:S05]  /*1300*/  BRA.U UP0, `(.L_x_5) ;  /* 0xfffffffd00c87547 */ /* 0x000fea000b83ffff */
[----:B------:R-:W-:Y:S05]  /*1310*/  EXIT ;  /* 0x000000000000794d */ /* 0x000fea0003800000 */
.L_x_6:
        /* <DEDUP_REMOVED lines=14> */
.L_x_14:


//--------------------- .text._Z18matrix_add_rowwisePiS_S_i --------------------------
	.section	.text._Z18matrix_add_rowwisePiS_S_i,"ax",@progbits
	.align	128
        .global         _Z18matrix_add_rowwisePiS_S_i
        .type           _Z18matrix_add_rowwisePiS_S_i,@function
        .size           _Z18matrix_add_rowwisePiS_S_i,(.L_x_15 - _Z18matrix_add_rowwisePiS_S_i)
        .other          _Z18matrix_add_rowwisePiS_S_i,@"STO_CUDA_ENTRY STV_DEFAULT"
_Z18matrix_add_rowwisePiS_S_i:
.text._Z18matrix_add_rowwisePiS_S_i:
[----:B------:R-:W-:Y:S08]  /*0000*/  LDC R1, c[0x0][0x37c] ;  /* 0x0000df00ff017b82 */ /* 0x000ff00000000800 */
[----:B------:R-:W0:Y:S02]  /*0010*/  LDC R2, c[0x0][0x398] ;  /* 0x0000e600ff027b82 */ /* 0x000e240000000800 */
[----:B0-----:R-:W-:-:S13]  /*0020*/  ISETP.GE.AND P0, PT, R2, 0x1, PT ;  /* 0x000000010200780c */ /* 0x001fda0003f06270 */
[----:B------:R-:W-:Y:S05]  /*0030*/  @!P0 EXIT ;  /* 0x000000000000894d */ /* 0x000fea0003800000 */
[----:B------:R-:W0:Y:S01]  /*0040*/  S2R R3, SR_TID.X ;  /* 0x0000000000037919 */ /* 0x000e220000002100 */
[----:B------:R-:W0:Y:S01]  /*0050*/  LDCU UR4, c[0x0][0x360] ;  /* 0x00006c00ff0477ac */ /* 0x000e220008000800 */
[C---:B------:R-:W-:Y:S01]  /*0060*/  ISETP.GE.U32.AND P1, PT, R2.reuse, 0x10, PT ;  /* 0x000000100200780c */ /* 0x040fe20003f26070 */
[----:B------:R-:W0:Y:S01]  /*0070*/  S2R R0, SR_CTAID.X ;  /* 0x0000000000007919 */ /* 0x000e220000002500 */
[----:B------:R-:W-:Y:S01]  /*0080*/  LOP3.LUT R14, R2, 0xf, RZ, 0xc0, !PT ;  /* 0x0000000f020e7812 */ /* 0x000fe200078ec0ff */
[----:B------:R-:W1:Y:S03]  /*0090*/  LDCU.64 UR12, c[0x0][0x358] ;  /* 0x00006b00ff0c77ac */ /* 0x000e660008000a00 */
[----:B------:R-:W-:Y:S01]  /*00a0*/  ISETP.NE.AND P0, PT, R14, RZ, PT ;  /* 0x000000ff0e00720c */ /* 0x000fe20003f05270 */
[----:B0-----:R-:W-:Y:S02]  /*00b0*/  IMAD R3, R0, UR4, R3 ;  /* 0x0000000400037c24 */ /* 0x001fe4000f8e0203 */
[----:B------:R-:W-:-:S02]  /*00c0*/  HFMA2 R0, -RZ, RZ, 0, 0 ;  /* 0x00000000ff007431 */ /* 0x000fc400000001ff */
[----:B------:R-:W-:Y:S02]  /*00d0*/  IMAD R3, R3, R2, RZ ;  /* 0x0000000203037224 */ /* 0x000fe400078e02ff */
[----:B-1----:R-:W-:Y:S06]  /*00e0*/  @!P1 BRA `(.L_x_7) ;  /* 0x0000000400609947 */ /* 0x002fec0003800000 */
[----:B------:R-:W0:Y:S01]  /*00f0*/  LDCU.128 UR4, c[0x0][0x380] ;  /* 0x00007000ff0477ac */ /* 0x000e220008000c00 */
[----:B------:R-:W-:Y:S01]  /*0100*/  LOP3.LUT R0, R2, 0x7ffffff0, RZ, 0xc0, !PT ;  /* 0x7ffffff002007812 */ /* 0x000fe200078ec0ff */
[----:B------:R-:W-:Y:S01]  /*0110*/  IMAD.MOV.U32 R10, RZ, RZ, R3 ;  /* 0x000000ffff0a7224 */ /* 0x000fe200078e0003 */
[----:B------:R-:W1:Y:S02]  /*0120*/  LDCU.64 UR10, c[0x0][0x390] ;  /* 0x00007200ff0a77ac */ /* 0x000e640008000a00 */
[----:B------:R-:W-:Y:S01]  /*0130*/  IADD3 R11, PT, PT, -R0, RZ, RZ ;  /* 0x000000ff000b7210 */ /* 0x000fe20007ffe1ff */
[----:B0-----:R-:W-:Y:S02]  /*0140*/  UIADD3 UR8, UP0, UPT, UR4, 0x20, URZ ;  /* 0x0000002004087890 */ /* 0x001fe4000ff1e0ff */
[----:B------:R-:W-:Y:S02]  /*0150*/  UIADD3 UR6, UP1, UPT, UR6, 0x20, URZ ;  /* 0x0000002006067890 */ /* 0x000fe4000ff3e0ff */
[----:B-1----:R-:W-:-:S02]  /*0160*/  UIADD3 UR4, UP2, UPT, UR10, 0x20, URZ ;  /* 0x000000200a047890 */ /* 0x002fc4000ff5e0ff */
[----:B------:R-:W-:Y:S02]  /*0170*/  UIADD3.X UR9, UPT, UPT, URZ, UR5, URZ, UP0, !UPT ;  /* 0x00000005ff097290 */ /* 0x000fe400087fe4ff */
[----:B------:R-:W-:Y:S02]  /*0180*/  UIADD3.X UR7, UPT, UPT, URZ, UR7, URZ, UP1, !UPT ;  /* 0x00000007ff077290 */ /* 0x000fe40008ffe4ff */
[----:B------:R-:W-:-:S12]  /*0190*/  UIADD3.X UR5, UPT, UPT, URZ, UR11, URZ, UP2, !UPT ;  /* 0x0000000bff057290 */ /* 0x000fd800097fe4ff */
.L_x_8:
[----:B------:R-:W-:Y:S01]  /*01a0*/  MOV R5, UR9 ;  /* 0x0000000900057c02 */ /* 0x000fe20008000f00 */
[----:B------:R-:W-:Y:S01]  /*01b0*/  IMAD.U32 R4, RZ, RZ, UR8 ;  /* 0x00000008ff047e24 */ /* 0x000fe2000f8e00ff */
[----:B------:R-:W-:Y:S01]  /*01c0*/  MOV R7, UR7 ;  /* 0x0000000700077c02 */ /* 0x000fe20008000f00 */
[----:B------:R-:W-:Y:S02]  /*01d0*/  IMAD.U32 R6, RZ, RZ, UR6 ;  /* 0x00000006ff067e24 */ /* 0x000fe4000f8e00ff */
[----:B------:R-:W-:-:S04]  /*01e0*/  IMAD.WIDE R4, R10, 0x4, R4 ;  /* 0x000000040a047825 */ /* 0x000fc800078e0204 */
[----:B------:R-:W-:Y:S01]  /*01f0*/  IMAD.WIDE R6, R10, 0x4, R6 ;  /* 0x000000040a067825 */ /* 0x000fe200078e0206 */
[----:B------:R-:W2:Y:S04]  /*0200*/  LDG.E R12, desc[UR12][R4.64+-0x20] ;  /* 0xffffe00c040c7981 */ /* 0x000ea8000c1e1900 */
[----:B0-----:R-:W2:Y:S01]  /*0210*/  LDG.E R13, desc[UR12][R6.64+-0x20] ;  /* 0xffffe00c060d7981 */ /* 0x001ea2000c1e1900 */
[----:B------:R-:W-:Y:S01]  /*0220*/  MOV R9, UR5 ;  /* 0x0000000500097c02 */ /* 0x000fe20008000f00 */
[----:B------:R-:W-:-:S04]  /*0230*/  IMAD.U32 R8, RZ, RZ, UR4 ;  /* 0x00000004ff087e24 */ /* 0x000fc8000f8e00ff */
[----:B------:R-:W-:-:S04]  /*0240*/  IMAD.WIDE R8, R10, 0x4, R8 ;  /* 0x000000040a087825 */ /* 0x000fc800078e0208 */
[----:B--2---:R-:W-:-:S05]  /*0250*/  IMAD.IADD R13, R12, 0x1, R13 ;  /* 0x000000010c0d7824 */ /* 0x004fca00078e020d */
[----:B------:R0:W-:Y:S04]  /*0260*/  STG.E desc[UR12][R8.64+-0x20], R13 ;  /* 0xffffe00d08007986 */ /* 0x0001e8000c10190c */
[----:B------:R-:W2:Y:S04]  /*0270*/  LDG.E R12, desc[UR12][R4.64+-0x1c] ;  /* 0xffffe40c040c7981 */ /* 0x000ea8000c1e1900 */
[----:B------:R-:W2:Y:S02]  /*0280*/  LDG.E R15, desc[UR12][R6.64+-0x1c] ;  /* 0xffffe40c060f7981 */ /* 0x000ea4000c1e1900 */
[----:B--2---:R-:W-:-:S05]  /*0290*/  IADD3 R15, PT, PT, R12, R15, RZ ;  /* 0x0000000f0c0f7210 */ /* 0x004fca0007ffe0ff */
[----:B------:R1:W-:Y:S04]  /*02a0*/  STG.E desc[UR12][R8.64+-0x1c], R15 ;  /* 0xffffe40f08007986 */ /* 0x0003e8000c10190c */
[----:B------:R-:W2:Y:S04]  /*02b0*/  LDG.E R12, desc[UR12][R4.64+-0x18] ;  /* 0xffffe80c040c7981 */ /* 0x000ea8000c1e1900 */
[----:B------:R-:W2:Y:S02]  /*02c0*/  LDG.E R17, desc[UR12][R6.64+-0x18] ;  /* 0xffffe80c06117981 */ /* 0x000ea4000c1e1900 */
[----:B--2---:R-:W-:-:S05]  /*02d0*/  IMAD.IADD R17, R12, 0x1, R17 ;  /* 0x000000010c117824 */ /* 0x004fca00078e0211 */
[----:B------:R2:W-:Y:S04]  /*02e0*/  STG.E desc[UR12][R8.64+-0x18], R17 ;  /* 0xffffe81108007986 */ /* 0x0005e8000c10190c */
[----:B------:R-:W3:Y:S04]  /*02f0*/  LDG.E R12, desc[UR12][R4.64+-0x14] ;  /* 0xffffec0c040c7981 */ /* 0x000ee8000c1e1900 */
[----:B------:R-:W3:Y:S02]  /*0300*/  LDG.E R19, desc[UR12][R6.64+-0x14] ;  /* 0xffffec0c06137981 */ /* 0x000ee4000c1e1900 */
[----:B---3--:R-:W-:-:S05]  /*0310*/  IADD3 R19, PT, PT, R12, R19, RZ ;  /* 0x000000130c137210 */ /* 0x008fca0007ffe0ff */
[----:B------:R3:W-:Y:S04]  /*0320*/  STG.E desc[UR12][R8.64+-0x14], R19 ;  /* 0xffffec1308007986 */ /* 0x0007e8000c10190c */
[----:B------:R-:W4:Y:S04]  /*0330*/  LDG.E R12, desc[UR12][R4.64+-0x10] ;  /* 0xfffff00c040c7981 */ /* 0x000f28000c1e1900 */
[----:B0-----:R-:W4:Y:S02]  /*0340*/  LDG.E R13, desc[UR12][R6.64+-0x10] ;  /* 0xfffff00c060d7981 */ /* 0x001f24000c1e1900 */
[----:B----4-:R-:W-:-:S05]  /*0350*/  IMAD.IADD R13, R12, 0x1, R13 ;  /* 0x000000010c0d7824 */ /* 0x010fca00078e020d */
[----:B------:R0:W-:Y:S04]  /*0360*/  STG.E desc[UR12][R8.64+-0x10], R13 ;  /* 0xfffff00d08007986 */ /* 0x0001e8000c10190c */
[----:B------:R-:W4:Y:S04]  /*0370*/  LDG.E R12, desc[UR12][R4.64+-0xc] ;  /* 0xfffff40c040c7981 */ /* 0x000f28000c1e1900 */
[----:B-1----:R-:W4:Y:S02]  /*0380*/  LDG.E R15, desc[UR12][R6.64+-0xc] ;  /* 0xfffff40c060f7981 */ /* 0x002f24000c1e1900 */
[----:B----4-:R-:W-:-:S05]  /*0390*/  IADD3 R15, PT, PT, R12, R15, RZ ;  /* 0x0000000f0c0f7210 */ /* 0x010fca0007ffe0ff */
[----:B------:R1:W-:Y:S04]  /*03a0*/  STG.E desc[UR12][R8.64+-0xc], R15 ;  /* 0xfffff40f08007986 */ /* 0x0003e8000c10190c */
[----:B------:R-:W4:Y:S04]  /*03b0*/  LDG.E R12, desc[UR12][R4.64+-0x8] ;  /* 0xfffff80c040c7981 */ /* 0x000f28000c1e1900 */
[----:B--2---:R-:W4:Y:S02]  /*03c0*/  LDG.E R17, desc[UR12][R6.64+-0x8] ;  /* 0xfffff80c06117981 */ /* 0x004f24000c1e1900 */
[----:B----4-:R-:W-:-:S05]  /*03d0*/  IMAD.IADD R17, R12, 0x1, R17 ;  /* 0x000000010c117824 */ /* 0x010fca00078e0211 */
[----:B------:R2:W-:Y:S04]  /*03e0*/  STG.E desc[UR12][R8.64+-0x8], R17 ;  /* 0xfffff81108007986 */ /* 0x0005e8000c10190c */
[----:B------:R-:W4:Y:S04]  /*03f0*/  LDG.E R12, desc[UR12][R4.64+-0x4] ;  /* 0xfffffc0c040c7981 */ /* 0x000f28000c1e1900 */
[----:B---3--:R-:W4:Y:S02]  /*0400*/  LDG.E R19, desc[UR12][R6.64+-0x4] ;  /* 0xfffffc0c06137981 */ /* 0x008f24000c1e1900 */
[----:B----4-:R-:W-:-:S05]  /*0410*/  IADD3 R19, PT, PT, R12, R19, RZ ;  /* 0x000000130c137210 */ /* 0x010fca0007ffe0ff */
        /* <DEDUP_REMOVED lines=26> */
[----:B--2---:R-:W4:Y:S01]  /*05c0*/  LDG.E R17, desc[UR12][R6.64+0x18] ;  /* 0x0000180c06117981 */ /* 0x004f22000c1e1900 */
[----:B------:R-:W-:Y:S02]  /*05d0*/  VIADD R11, R11, 0x10 ;  /* 0x000000100b0b7836 */ /* 0x000fe40000000000 */
[----:B----4-:R-:W-:-:S05]  /*05e0*/  IMAD.IADD R17, R12, 0x1, R17 ;  /* 0x000000010c117824 */ /* 0x010fca00078e0211 */
[----:B------:R0:W-:Y:S04]  /*05f0*/  STG.E desc[UR12][R8.64+0x18], R17 ;  /* 0x0000181108007986 */ /* 0x0001e8000c10190c */
[----:B------:R-:W2:Y:S04]  /*0600*/  LDG.E R12, desc[UR12][R4.64+0x1c] ;  /* 0x00001c0c040c7981 */ /* 0x000ea8000c1e1900 */
[----:B---3--:R-:W2:Y:S01]  /*0610*/  LDG.E R19, desc[UR12][R6.64+0x1c] ;  /* 0x00001c0c06137981 */ /* 0x008ea2000c1e1900 */
[----:B------:R-:W-:Y:S02]  /*0620*/  ISETP.NE.AND P1, PT, R11, RZ, PT ;  /* 0x000000ff0b00720c */ /* 0x000fe40003f25270 */
[----:B------:R-:W-:-:S02]  /*0630*/  IADD3 R10, PT, PT, R10, 0x10, RZ ;  /* 0x000000100a0a7810 */ /* 0x000fc40007ffe0ff */
[----:B--2---:R-:W-:-:S05]  /*0640*/  IADD3 R19, PT, PT, R12, R19, RZ ;  /* 0x000000130c137210 */ /* 0x004fca0007ffe0ff */
[----:B------:R0:W-:Y:S04]  /*0650*/  STG.E desc[UR12][R8.64+0x1c], R19 ;  /* 0x00001c1308007986 */ /* 0x0001e8000c10190c */
[----:B------:R-:W-:Y:S05]  /*0660*/  @P1 BRA `(.L_x_8) ;  /* 0xfffffff800cc1947 */ /* 0x000fea000383ffff */
.L_x_7:
[----:B------:R-:W-:Y:S05]  /*0670*/  @!P0 EXIT ;  /* 0x000000000000894d */ /* 0x000fea0003800000 */
[----:B------:R-:W-:Y:S02]  /*0680*/  ISETP.GE.U32.AND P0, PT, R14, 0x8, PT ;  /* 0x000000080e00780c */ /* 0x000fe40003f06070 */
[----:B------:R-:W-:-:S04]  /*0690*/  LOP3.LUT R12, R2, 0x7, RZ, 0xc0, !PT ;  /* 0x00000007020c7812 */ /* 0x000fc800078ec0ff */
[----:B------:R-:W-:-:S07]  /*06a0*/  ISETP.NE.AND P1, PT, R12, RZ, PT ;  /* 0x000000ff0c00720c */ /* 0x000fce0003f25270 */
[----:B------:R-:W-:Y:S06]  /*06b0*/  @!P0 BRA `(.L_x_9) ;  /* 0x0000000000a08947 */ /* 0x000fec0003800000 */
[----:B------:R-:W1:Y:S01]  /*06c0*/  LDC.64 R4, c[0x0][0x380] ;  /* 0x0000e000ff047b82 */ /* 0x000e620000000a00 */
[----:B------:R-:W-:-:S07]  /*06d0*/  IMAD.IADD R11, R3, 0x1, R0 ;  /* 0x00000001030b7824 */ /* 0x000fce00078e0200 */
[----:B------:R-:W2:Y:S08]  /*06e0*/  LDC.64 R6, c[0x0][0x388] ;  /* 0x0000e200ff067b82 */ /* 0x000eb00000000a00 */
[----:B0-----:R-:W0:Y:S01]  /*06f0*/  LDC.64 R8, c[0x0][0x390] ;  /* 0x0000e400ff087b82 */ /* 0x001e220000000a00 */
[----:B-1----:R-:W-:-:S05]  /*0700*/  IMAD.WIDE R4, R11, 0x4, R4 ;  /* 0x000000040b047825 */ /* 0x002fca00078e0204 */
[----:B------:R-:W3:Y:S01]  /*0710*/  LDG.E R10, desc[UR12][R4.64] ;  /* 0x0000000c040a7981 */ /* 0x000ee2000c1e1900 */
[----:B--2---:R-:W-:-:S05]  /*0720*/  IMAD.WIDE R6, R11, 0x4, R6 ;  /* 0x000000040b067825 */ /* 0x004fca00078e0206 */
[----:B------:R-:W3:Y:S01]  /*0730*/  LDG.E R13, desc[UR12][R6.64] ;  /* 0x0000000c060d7981 */ /* 0x000ee2000c1e1900 */
[----:B0-----:R-:W-:Y:S01]  /*0740*/  IMAD.WIDE R8, R11, 0x4, R8 ;  /* 0x000000040b087825 */ /* 0x001fe200078e0208 */
[----:B---3--:R-:W-:-:S05]  /*0750*/  IADD3 R13, PT, PT, R10, R13, RZ ;  /* 0x0000000d0a0d7210 */ /* 0x008fca0007ffe0ff */
[----:B------:R0:W-:Y:S04]  /*0760*/  STG.E desc[UR12][R8.64], R13 ;  /* 0x0000000d08007986 */ /* 0x0001e8000c10190c */
[----:B------:R-:W2:Y:S04]  /*0770*/  LDG.E R10, desc[UR12][R4.64+0x4] ;  /* 0x0000040c040a7981 */ /* 0x000ea8000c1e1900 */
[----:B------:R-:W2:Y:S02]  /*0780*/  LDG.E R11, desc[UR12][R6.64+0x4] ;  /* 0x0000040c060b7981 */ /* 0x000ea4000c1e1900 */
[----:B--2---:R-:W-:-:S05]  /*0790*/  IMAD.IADD R11, R10, 0x1, R11 ;  /* 0x000000010a0b7824 */ /* 0x004fca00078e020b */
[----:B------:R1:W-:Y:S04]  /*07a0*/  STG.E desc[UR12][R8.64+0x4], R11 ;  /* 0x0000040b08007986 */ /* 0x0003e8000c10190c */
[----:B------:R-:W2:Y:S04]  /*07b0*/  LDG.E R10, desc[UR12][R4.64+0x8] ;  /* 0x0000080c040a7981 */ /* 0x000ea8000c1e1900 */
[----:B------:R-:W2:Y:S02]  /*07c0*/  LDG.E R15, desc[UR12][R6.64+0x8] ;  /* 0x0000080c060f7981 */ /* 0x000ea4000c1e1900 */
[----:B--2---:R-:W-:-:S05]  /*07d0*/  IADD3 R15, PT, PT, R10, R15, RZ ;  /* 0x0000000f0a0f7210 */ /* 0x004fca0007ffe0ff */
[----:B------:R2:W-:Y:S04]  /*07e0*/  STG.E desc[UR12][R8.64+0x8], R15 ;  /* 0x0000080f08007986 */ /* 0x0005e8000c10190c */
[----:B------:R-:W3:Y:S04]  /*07f0*/  LDG.E R10, desc[UR12][R4.64+0xc] ;  /* 0x00000c0c040a7981 */ /* 0x000ee8000c1e1900 */
[----:B------:R-:W3:Y:S02]  /*0800*/  LDG.E R17, desc[UR12][R6.64+0xc] ;  /* 0x00000c0c06117981 */ /* 0x000ee4000c1e1900 */
[----:B---3--:R-:W-:-:S05]  /*0810*/  IMAD.IADD R17, R10, 0x1, R17 ;  /* 0x000000010a117824 */ /* 0x008fca00078e0211 */
[----:B------:R3:W-:Y:S04]  /*0820*/  STG.E desc[UR12][R8.64+0xc], R17 ;  /* 0x00000c1108007986 */ /* 0x0007e8000c10190c */
[----:B------:R-:W4:Y:S04]  /*0830*/  LDG.E R10, desc[UR12][R4.64+0x10] ;  /* 0x0000100c040a7981 */ /* 0x000f28000c1e1900 */
[----:B0-----:R-:W4:Y:S02]  /*0840*/  LDG.E R13, desc[UR12][R6.64+0x10] ;  /* 0x0000100c060d7981 */ /* 0x001f24000c1e1900 */
[----:B----4-:R-:W-:-:S05]  /*0850*/  IADD3 R13, PT, PT, R10, R13, RZ ;  /* 0x0000000d0a0d7210 */ /* 0x010fca0007ffe0ff */
[----:B------:R4:W-:Y:S04]  /*0860*/  STG.E desc[UR12][R8.64+0x10], R13 ;  /* 0x0000100d08007986 */ /* 0x0009e8000c10190c */
[----:B------:R-:W5:Y:S04]  /*0870*/  LDG.E R10, desc[UR12][R4.64+0x14] ;  /* 0x0000140c040a7981 */ /* 0x000f68000c1e1900 */
[----:B-1----:R-:W5:Y:S02]  /*0880*/  LDG.E R11, desc[UR12][R6.64+0x14] ;  /* 0x0000140c060b7981 */ /* 0x002f64000c1e1900 */
[----:B-----5:R-:W-:-:S05]  /*0890*/  IMAD.IADD R11, R10, 0x1, R11 ;  /* 0x000000010a0b7824 */ /* 0x020fca00078e020b */
[----:B------:R4:W-:Y:S04]  /*08a0*/  STG.E desc[UR12][R8.64+0x14], R11 ;  /* 0x0000140b08007986 */ /* 0x0009e8000c10190c */
[----:B------:R-:W5:Y:S04]  /*08b0*/  LDG.E R10, desc[UR12][R4.64+0x18] ;  /* 0x0000180c040a7981 */ /* 0x000f68000c1e1900 */
[----:B--2---:R-:W5:Y:S02]  /*08c0*/  LDG.E R15, desc[UR12][R6.64+0x18] ;  /* 0x0000180c060f7981 */ /* 0x004f64000c1e1900 */
[----:B-----5:R-:W-:-:S05]  /*08d0*/  IADD3 R15, PT, PT, R10, R15, RZ ;  /* 0x0000000f0a0f7210 */ /* 0x020fca0007ffe0ff */
[----:B------:R4:W-:Y:S04]  /*08e0*/  STG.E desc[UR12][R8.64+0x18], R15 ;  /* 0x0000180f08007986 */ /* 0x0009e8000c10190c */
[----:B------:R-:W2:Y:S04]  /*08f0*/  LDG.E R10, desc[UR12][R4.64+0x1c] ;  /* 0x00001c0c040a7981 */ /* 0x000ea8000c1e1900 */
[----:B---3--:R-:W2:Y:S01]  /*0900*/  LDG.E R17, desc[UR12][R6.64+0x1c] ;  /* 0x00001c0c06117981 */ /* 0x008ea2000c1e1900 */
[----:B------:R-:W-:Y:S01]  /*0910*/  IADD3 R0, PT, PT, R0, 0x8, RZ ;  /* 0x0000000800007810 */ /* 0x000fe20007ffe0ff */
[----:B--2---:R-:W-:-:S05]  /*0920*/  IMAD.IADD R17, R10, 0x1, R17 ;  /* 0x000000010a117824 */ /* 0x004fca00078e0211 */
[----:B------:R4:W-:Y:S02]  /*0930*/  STG.E desc[UR12][R8.64+0x1c], R17 ;  /* 0x00001c1108007986 */ /* 0x0009e4000c10190c */
.L_x_9:
[----:B------:R-:W-:Y:S05]  /*0940*/  @!P1 EXIT ;  /* 0x000000000000994d */ /* 0x000fea0003800000 */
[----:B------:R-:W-:Y:S02]  /*0950*/  ISETP.GE.U32.AND P0, PT, R12, 0x4, PT ;  /* 0x000000040c00780c */ /* 0x000fe40003f06070 */
[----:B------:R-:W-:-:S04]  /*0960*/  LOP3.LUT R2, R2, 0x3, RZ, 0xc0, !PT ;  /* 0x0000000302027812 */ /* 0x000fc800078ec0ff */
[----:B------:R-:W-:-:S07]  /*0970*/  ISETP.NE.AND P1, PT, R2, RZ, PT ;  /* 0x000000ff0200720c */ /* 0x000fce0003f25270 */
[----:B------:R-:W-:Y:S06]  /*0980*/  @!P0 BRA `(.L_x_10) ;  /* 0x0000000000608947 */ /* 0x000fec0003800000 */
[----:B------:R-:W1:Y:S01]  /*0990*/  LDC.64 R4, c[0x0][0x380] ;  /* 0x0000e000ff047b82 */ /* 0x000e620000000a00 */
[----:B0---4-:R-:W-:-:S07]  /*09a0*/  IMAD.IADD R13, R3, 0x1, R0 ;  /* 0x00000001030d7824 */ /* 0x011fce00078e0200 */
[----:B------:R-:W0:Y:S08]  /*09b0*/  LDC.64 R6, c[0x0][0x388] ;  /* 0x0000e200ff067b82 */ /* 0x000e300000000a00 */
[----:B------:R-:W2:Y:S01]  /*09c0*/  LDC.64 R8, c[0x0][0x390] ;  /* 0x0000e400ff087b82 */ /* 0x000ea20000000a00 */
[----:B-1----:R-:W-:-:S05]  /*09d0*/  IMAD.WIDE R4, R13, 0x4, R4 ;  /* 0x000000040d047825 */ /* 0x002fca00078e0204 */
[----:B------:R-:W3:Y:S01]  /*09e0*/  LDG.E R10, desc[UR12][R4.64] ;  /* 0x0000000c040a7981 */ /* 0x000ee2000c1e1900 */
[----:B0-----:R-:W-:-:S05]  /*09f0*/  IMAD.WIDE R6, R13, 0x4, R6 ;  /* 0x000000040d067825 */ /* 0x001fca00078e0206 */
[----:B------:R-:W3:Y:S01]  /*0a00*/  LDG.E R11, desc[UR12][R6.64] ;  /* 0x0000000c060b7981 */ /* 0x000ee2000c1e1900 */
[----:B--2---:R-:W-:Y:S01]  /*0a10*/  IMAD.WIDE R8, R13, 0x4, R8 ;  /* 0x000000040d087825 */ /* 0x004fe200078e0208 */
        /* <DEDUP_REMOVED lines=10> */
[----:B------:R-:W2:Y:S04]  /*0ac0*/  LDG.E R10, desc[UR12][R4.64+0xc] ;  /* 0x00000c0c040a7981 */ /* 0x000ea8000c1e1900 */
[----:B------:R-:W2:Y:S01]  /*0ad0*/  LDG.E R17, desc[UR12][R6.64+0xc] ;  /* 0x00000c0c06117981 */ /* 0x000ea2000c1e1900 */
[----:B------:R-:W-:Y:S01]  /*0ae0*/  IADD3 R0, PT, PT, R0, 0x4, RZ ;  /* 0x0000000400007810 */ /* 0x000fe20007ffe0ff */
[----:B--2---:R-:W-:-:S05]  /*0af0*/  IMAD.IADD R17, R10, 0x1, R17 ;  /* 0x000000010a117824 */ /* 0x004fca00078e0211 */
[----:B------:R1:W-:Y:S02]  /*0b00*/  STG.E desc[UR12][R8.64+0xc], R17 ;  /* 0x00000c1108007986 */ /* 0x0003e4000c10190c */
.L_x_10:
[----:B------:R-:W-:Y:S05]  /*0b10*/  @!P1 EXIT ;  /* 0x000000000000994d */ /* 0x000fea0003800000 */
[----:B01--4-:R-:W0:Y:S01]  /*0b20*/  LDC.64 R8, c[0x0][0x390] ;  /* 0x0000e400ff087b82 */ /* 0x013e220000000a00 */
[----:B------:R-:W-:Y:S01]  /*0b30*/  IMAD.IADD R15, R3, 0x1, R0 ;  /* 0x00000001030f7824 */ /* 0x000fe200078e0200 */
[----:B------:R-:W-:-:S06]  /*0b40*/  IADD3 R0, PT, PT, -R2, RZ, RZ ;  /* 0x000000ff02007210 */ /* 0x000fcc0007ffe1ff */
[----:B------:R-:W1:Y:S08]  /*0b50*/  LDC.64 R12, c[0x0][0x380] ;  /* 0x0000e000ff0c7b82 */ /* 0x000e700000000a00 */
[----:B------:R-:W2:Y:S02]  /*0b60*/  LDC.64 R10, c[0x0][0x388] ;  /* 0x0000e200ff0a7b82 */ /* 0x000ea40000000a00 */
.L_x_11:
[----:B--2---:R-:W-:-:S04]  /*0b70*/  IMAD.WIDE R4, R15, 0x4, R10 ;  /* 0x000000040f047825 */ /* 0x004fc800078e020a */
[C---:B-1----:R-:W-:Y:S02]  /*0b80*/  IMAD.WIDE R6, R15.reuse, 0x4, R12 ;  /* 0x000000040f067825 */ /* 0x042fe400078e020c */
[----:B------:R-:W2:Y:S04]  /*0b90*/  LDG.E R5, desc[UR12][R4.64] ;  /* 0x0000000c04057981 */ /* 0x000ea8000c1e1900 */
[----:B------:R-:W2:Y:S01]  /*0ba0*/  LDG.E R6, desc[UR12][R6.64] ;  /* 0x0000000c06067981 */ /* 0x000ea2000c1e1900 */
[----:B------:R-:W-:Y:S01]  /*0bb0*/  IADD3 R0, PT, PT, R0, 0x1, RZ ;  /* 0x0000000100007810 */ /* 0x000fe20007ffe0ff */
[C---:B0--3--:R-:W-:Y:S01]  /*0bc0*/  IMAD.WIDE R2, R15.reuse, 0x4, R8 ;  /* 0x000000040f027825 */ /* 0x049fe200078e0208 */
[----:B------:R-:W-:Y:S02]  /*0bd0*/  IADD3 R15, PT, PT, R15, 0x1, RZ ;  /* 0x000000010f0f7810 */ /* 0x000fe40007ffe0ff */
[----:B------:R-:W-:Y:S01]  /*0be0*/  ISETP.NE.AND P0, PT, R0, RZ, PT ;  /* 0x000000ff0000720c */ /* 0x000fe20003f05270 */
[----:B--2---:R-:W-:-:S05]  /*0bf0*/  IMAD.IADD R17, R6, 0x1, R5 ;  /* 0x0000000106117824 */ /* 0x004fca00078e0205 */
[----:B------:R3:W-:Y:S07]  /*0c00*/  STG.E desc[UR12][R2.64], R17 ;  /* 0x0000001102007986 */ /* 0x0007ee000c10190c */
[----:B------:R-:W-:Y:S05]  /*0c10*/  @P0 BRA `(.L_x_11) ;  /* 0xfffffffc00d40947 */ /* 0x000fea000383ffff */
[----:B------:R-:W-:Y:S05]  /*0c20*/  EXIT ;  /* 0x000000000000794d */ /* 0x000fea0003800000 */
.L_x_12:
        /* <DEDUP_REMOVED lines=13> */
.L_x_15:


//--------------------- .nv.shared.reserved.0     --------------------------
	.section	.nv.shared.reserved.0,"aw",@nobits
	.weak		__nv_reservedSMEM_offset_0_alias
	.size		__nv_reservedSMEM_offset_0_alias, 0, 64
	.other		__nv_reservedSMEM_offset_0_alias,@"STO_CUDA_RESERVED_SHARED STV_DEFAULT"
__nv_reservedSMEM_offset_0_alias:
	.zero		0
	.zero		64


//--------------------- .nv.constant0._Z22matrix_add_elementwisePiS_S_ --------------------------
	.section	.nv.constant0._Z22matrix_add_elementwisePiS_S_,"a",@progbits
	.sectionflags	@""
	.align	4
.nv.constant0._Z22matrix_add_elementwisePiS_S_:
	.zero		920


//--------------------- .nv.constant0._Z18matrix_add_colwisePiS_S_i --------------------------
	.section	.nv.constant0._Z18matrix_add_colwisePiS_S_i,"a",@progbits
	.sectionflags	@""
	.align	4
.nv.constant0._Z18matrix_add_colwisePiS_S_i:
	.zero		924


//--------------------- .nv.constant0._Z18matrix_add_rowwisePiS_S_i --------------------------
	.section	.nv.constant0._Z18matrix_add_rowwisePiS_S_i,"a",@progbits
	.sectionflags	@""
	.align	4
.nv.constant0._Z18matrix_add_rowwisePiS_S_i:
	.zero		924


//--------------------- SYMBOLS --------------------------

	.type		.nv.reservedSmem.offset0,@object
	.size		.nv.reservedSmem.offset0,0x4
